//
// Generated by NVIDIA NVVM Compiler
//
// Compiler Build ID: CL-36424714
// Cuda compilation tools, release 13.0, V13.0.88
// Based on NVVM 20.0.0
//

.version 9.0
.target sm_100
.address_size 64

	// .globl	_Z22graph_conv_kernel_normPKiS0_PKfPfS2_S2_iii

.visible .entry _Z22graph_conv_kernel_normPKiS0_PKfPfS2_S2_iii(
	.param .u64 .ptr .align 1 _Z22graph_conv_kernel_normPKiS0_PKfPfS2_S2_iii_param_0,
	.param .u64 .ptr .align 1 _Z22graph_conv_kernel_normPKiS0_PKfPfS2_S2_iii_param_1,
	.param .u64 .ptr .align 1 _Z22graph_conv_kernel_normPKiS0_PKfPfS2_S2_iii_param_2,
	.param .u64 .ptr .align 1 _Z22graph_conv_kernel_normPKiS0_PKfPfS2_S2_iii_param_3,
	.param .u64 .ptr .align 1 _Z22graph_conv_kernel_normPKiS0_PKfPfS2_S2_iii_param_4,
	.param .u64 .ptr .align 1 _Z22graph_conv_kernel_normPKiS0_PKfPfS2_S2_iii_param_5,
	.param .u32 _Z22graph_conv_kernel_normPKiS0_PKfPfS2_S2_iii_param_6,
	.param .u32 _Z22graph_conv_kernel_normPKiS0_PKfPfS2_S2_iii_param_7,
	.param .u32 _Z22graph_conv_kernel_normPKiS0_PKfPfS2_S2_iii_param_8
)
{
	.local .align 16 .b8 	__local_depot0[512];
	.reg .b64 	%SP;
	.reg .b64 	%SPL;
	.reg .pred 	%p<53>;
	.reg .b32 	%r<230>;
	.reg .b32 	%f<302>;
	.reg .b64 	%rd<150>;

	mov.u64 	%SPL, __local_depot0;
	ld.param.u64 	%rd17, [_Z22graph_conv_kernel_normPKiS0_PKfPfS2_S2_iii_param_0];
	ld.param.u64 	%rd18, [_Z22graph_conv_kernel_normPKiS0_PKfPfS2_S2_iii_param_1];
	ld.param.u64 	%rd19, [_Z22graph_conv_kernel_normPKiS0_PKfPfS2_S2_iii_param_2];
	ld.param.u64 	%rd20, [_Z22graph_conv_kernel_normPKiS0_PKfPfS2_S2_iii_param_3];
	ld.param.u64 	%rd21, [_Z22graph_conv_kernel_normPKiS0_PKfPfS2_S2_iii_param_4];
	ld.param.u64 	%rd22, [_Z22graph_conv_kernel_normPKiS0_PKfPfS2_S2_iii_param_5];
	ld.param.u32 	%r133, [_Z22graph_conv_kernel_normPKiS0_PKfPfS2_S2_iii_param_6];
	ld.param.u32 	%r131, [_Z22graph_conv_kernel_normPKiS0_PKfPfS2_S2_iii_param_7];
	ld.param.u32 	%r132, [_Z22graph_conv_kernel_normPKiS0_PKfPfS2_S2_iii_param_8];
	cvta.to.global.u64 	%rd1, %rd19;
	cvta.to.global.u64 	%rd2, %rd21;
	cvta.to.global.u64 	%rd3, %rd20;
	cvta.to.global.u64 	%rd4, %rd22;
	add.u64 	%rd5, %SPL, 0;
	mov.u32 	%r134, %ctaid.x;
	mov.u32 	%r135, %ntid.x;
	mov.u32 	%r136, %tid.x;
	mad.lo.s32 	%r1, %r134, %r135, %r136;
	setp.ge.s32 	%p1, %r1, %r133;
	@%p1 bra 	$L__BB0_71;
	setp.lt.s32 	%p2, %r131, 1;
	@%p2 bra 	$L__BB0_14;
	and.b32  	%r2, %r131, 15;
	setp.lt.u32 	%p3, %r131, 16;
	mov.b32 	%r190, 0;
	@%p3 bra 	$L__BB0_5;
	and.b32  	%r190, %r131, 2147483632;
	mov.b32 	%r188, 0;
$L__BB0_4:
	.pragma "nounroll";
	mul.wide.u32 	%rd24, %r188, 4;
	add.s64 	%rd25, %rd5, %rd24;
	mov.f32 	%f18, 0f00000000;
	st.local.v4.f32 	[%rd25], {%f18, %f18, %f18, %f18};
	st.local.v4.f32 	[%rd25+16], {%f18, %f18, %f18, %f18};
	st.local.v4.f32 	[%rd25+32], {%f18, %f18, %f18, %f18};
	st.local.v4.f32 	[%rd25+48], {%f18, %f18, %f18, %f18};
	add.s32 	%r188, %r188, 16;
	setp.ne.s32 	%p4, %r188, %r190;
	@%p4 bra 	$L__BB0_4;
$L__BB0_5:
	setp.eq.s32 	%p5, %r2, 0;
	@%p5 bra 	$L__BB0_14;
	and.b32  	%r7, %r131, 7;
	setp.lt.u32 	%p6, %r2, 8;
	@%p6 bra 	$L__BB0_8;
	mul.wide.u32 	%rd26, %r190, 4;
	add.s64 	%rd27, %rd5, %rd26;
	mov.b32 	%r139, 0;
	st.local.u32 	[%rd27], %r139;
	st.local.u32 	[%rd27+4], %r139;
	st.local.u32 	[%rd27+8], %r139;
	st.local.u32 	[%rd27+12], %r139;
	st.local.u32 	[%rd27+16], %r139;
	st.local.u32 	[%rd27+20], %r139;
	st.local.u32 	[%rd27+24], %r139;
	st.local.u32 	[%rd27+28], %r139;
	add.s32 	%r190, %r190, 8;
$L__BB0_8:
	setp.eq.s32 	%p7, %r7, 0;
	@%p7 bra 	$L__BB0_14;
	and.b32  	%r10, %r131, 3;
	setp.lt.u32 	%p8, %r7, 4;
	@%p8 bra 	$L__BB0_11;
	mul.wide.u32 	%rd28, %r190, 4;
	add.s64 	%rd29, %rd5, %rd28;
	mov.b32 	%r140, 0;
	st.local.u32 	[%rd29], %r140;
	st.local.u32 	[%rd29+4], %r140;
	st.local.u32 	[%rd29+8], %r140;
	st.local.u32 	[%rd29+12], %r140;
	add.s32 	%r190, %r190, 4;
$L__BB0_11:
	setp.eq.s32 	%p9, %r10, 0;
	@%p9 bra 	$L__BB0_14;
	mov.b32 	%r193, 0;
$L__BB0_13:
	.pragma "nounroll";
	mul.wide.u32 	%rd30, %r190, 4;
	add.s64 	%rd31, %rd5, %rd30;
	mov.b32 	%r142, 0;
	st.local.u32 	[%rd31], %r142;
	add.s32 	%r190, %r190, 1;
	add.s32 	%r193, %r193, 1;
	setp.ne.s32 	%p10, %r193, %r10;
	@%p10 bra 	$L__BB0_13;
$L__BB0_14:
	setp.lt.s32 	%p11, %r131, 1;
	mul.wide.s32 	%rd32, %r1, 4;
	add.s64 	%rd33, %rd4, %rd32;
	ld.global.f32 	%f1, [%rd33];
	mul.f32 	%f19, %f1, %f1;
	rcp.rn.f32 	%f2, %f19;
	@%p11 bra 	$L__BB0_27;
	mul.lo.s32 	%r17, %r131, %r1;
	and.b32  	%r18, %r131, 15;
	setp.lt.u32 	%p12, %r131, 16;
	mov.b32 	%r196, 0;
	@%p12 bra 	$L__BB0_18;
	and.b32  	%r196, %r131, 2147483632;
	mov.b32 	%r194, 0;
$L__BB0_17:
	.pragma "nounroll";
	add.s32 	%r145, %r194, %r17;
	mul.wide.s32 	%rd34, %r145, 4;
	add.s64 	%rd35, %rd1, %rd34;
	ld.global.f32 	%f20, [%rd35];
	mul.wide.u32 	%rd36, %r194, 4;
	add.s64 	%rd37, %rd5, %rd36;
	ld.local.v4.f32 	{%f21, %f22, %f23, %f24}, [%rd37];
	fma.rn.f32 	%f25, %f2, %f20, %f21;
	ld.global.f32 	%f26, [%rd35+4];
	fma.rn.f32 	%f27, %f2, %f26, %f22;
	ld.global.f32 	%f28, [%rd35+8];
	fma.rn.f32 	%f29, %f2, %f28, %f23;
	ld.global.f32 	%f30, [%rd35+12];
	fma.rn.f32 	%f31, %f2, %f30, %f24;
	st.local.v4.f32 	[%rd37], {%f25, %f27, %f29, %f31};
	ld.global.f32 	%f32, [%rd35+16];
	ld.local.v4.f32 	{%f33, %f34, %f35, %f36}, [%rd37+16];
	fma.rn.f32 	%f37, %f2, %f32, %f33;
	ld.global.f32 	%f38, [%rd35+20];
	fma.rn.f32 	%f39, %f2, %f38, %f34;
	ld.global.f32 	%f40, [%rd35+24];
	fma.rn.f32 	%f41, %f2, %f40, %f35;
	ld.global.f32 	%f42, [%rd35+28];
	fma.rn.f32 	%f43, %f2, %f42, %f36;
	st.local.v4.f32 	[%rd37+16], {%f37, %f39, %f41, %f43};
	ld.global.f32 	%f44, [%rd35+32];
	ld.local.v4.f32 	{%f45, %f46, %f47, %f48}, [%rd37+32];
	fma.rn.f32 	%f49, %f2, %f44, %f45;
	ld.global.f32 	%f50, [%rd35+36];
	fma.rn.f32 	%f51, %f2, %f50, %f46;
	ld.global.f32 	%f52, [%rd35+40];
	fma.rn.f32 	%f53, %f2, %f52, %f47;
	ld.global.f32 	%f54, [%rd35+44];
	fma.rn.f32 	%f55, %f2, %f54, %f48;
	st.local.v4.f32 	[%rd37+32], {%f49, %f51, %f53, %f55};
	ld.global.f32 	%f56, [%rd35+48];
	ld.local.v4.f32 	{%f57, %f58, %f59, %f60}, [%rd37+48];
	fma.rn.f32 	%f61, %f2, %f56, %f57;
	ld.global.f32 	%f62, [%rd35+52];
	fma.rn.f32 	%f63, %f2, %f62, %f58;
	ld.global.f32 	%f64, [%rd35+56];
	fma.rn.f32 	%f65, %f2, %f64, %f59;
	ld.global.f32 	%f66, [%rd35+60];
	fma.rn.f32 	%f67, %f2, %f66, %f60;
	st.local.v4.f32 	[%rd37+48], {%f61, %f63, %f65, %f67};
	add.s32 	%r194, %r194, 16;
	setp.ne.s32 	%p13, %r194, %r196;
	@%p13 bra 	$L__BB0_17;
$L__BB0_18:
	setp.eq.s32 	%p14, %r18, 0;
	@%p14 bra 	$L__BB0_27;
	and.b32  	%r23, %r131, 7;
	setp.lt.u32 	%p15, %r18, 8;
	@%p15 bra 	$L__BB0_21;
	add.s32 	%r146, %r196, %r17;
	mul.wide.s32 	%rd38, %r146, 4;
	add.s64 	%rd39, %rd1, %rd38;
	ld.global.f32 	%f68, [%rd39];
	mul.wide.u32 	%rd40, %r196, 4;
	add.s64 	%rd41, %rd5, %rd40;
	ld.local.f32 	%f69, [%rd41];
	fma.rn.f32 	%f70, %f2, %f68, %f69;
	st.local.f32 	[%rd41], %f70;
	ld.global.f32 	%f71, [%rd39+4];
	ld.local.f32 	%f72, [%rd41+4];
	fma.rn.f32 	%f73, %f2, %f71, %f72;
	st.local.f32 	[%rd41+4], %f73;
	ld.global.f32 	%f74, [%rd39+8];
	ld.local.f32 	%f75, [%rd41+8];
	fma.rn.f32 	%f76, %f2, %f74, %f75;
	st.local.f32 	[%rd41+8], %f76;
	ld.global.f32 	%f77, [%rd39+12];
	ld.local.f32 	%f78, [%rd41+12];
	fma.rn.f32 	%f79, %f2, %f77, %f78;
	st.local.f32 	[%rd41+12], %f79;
	ld.global.f32 	%f80, [%rd39+16];
	ld.local.f32 	%f81, [%rd41+16];
	fma.rn.f32 	%f82, %f2, %f80, %f81;
	st.local.f32 	[%rd41+16], %f82;
	ld.global.f32 	%f83, [%rd39+20];
	ld.local.f32 	%f84, [%rd41+20];
	fma.rn.f32 	%f85, %f2, %f83, %f84;
	st.local.f32 	[%rd41+20], %f85;
	ld.global.f32 	%f86, [%rd39+24];
	ld.local.f32 	%f87, [%rd41+24];
	fma.rn.f32 	%f88, %f2, %f86, %f87;
	st.local.f32 	[%rd41+24], %f88;
	ld.global.f32 	%f89, [%rd39+28];
	ld.local.f32 	%f90, [%rd41+28];
	fma.rn.f32 	%f91, %f2, %f89, %f90;
	st.local.f32 	[%rd41+28], %f91;
	add.s32 	%r196, %r196, 8;
$L__BB0_21:
	setp.eq.s32 	%p16, %r23, 0;
	@%p16 bra 	$L__BB0_27;
	and.b32  	%r26, %r131, 3;
	setp.lt.u32 	%p17, %r23, 4;
	@%p17 bra 	$L__BB0_24;
	add.s32 	%r147, %r196, %r17;
	mul.wide.s32 	%rd42, %r147, 4;
	add.s64 	%rd43, %rd1, %rd42;
	ld.global.f32 	%f92, [%rd43];
	mul.wide.u32 	%rd44, %r196, 4;
	add.s64 	%rd45, %rd5, %rd44;
	ld.local.f32 	%f93, [%rd45];
	fma.rn.f32 	%f94, %f2, %f92, %f93;
	st.local.f32 	[%rd45], %f94;
	ld.global.f32 	%f95, [%rd43+4];
	ld.local.f32 	%f96, [%rd45+4];
	fma.rn.f32 	%f97, %f2, %f95, %f96;
	st.local.f32 	[%rd45+4], %f97;
	ld.global.f32 	%f98, [%rd43+8];
	ld.local.f32 	%f99, [%rd45+8];
	fma.rn.f32 	%f100, %f2, %f98, %f99;
	st.local.f32 	[%rd45+8], %f100;
	ld.global.f32 	%f101, [%rd43+12];
	ld.local.f32 	%f102, [%rd45+12];
	fma.rn.f32 	%f103, %f2, %f101, %f102;
	st.local.f32 	[%rd45+12], %f103;
	add.s32 	%r196, %r196, 4;
$L__BB0_24:
	setp.eq.s32 	%p18, %r26, 0;
	@%p18 bra 	$L__BB0_27;
	mov.b32 	%r199, 0;
$L__BB0_26:
	.pragma "nounroll";
	add.s32 	%r149, %r196, %r17;
	mul.wide.s32 	%rd46, %r149, 4;
	add.s64 	%rd47, %rd1, %rd46;
	ld.global.f32 	%f104, [%rd47];
	mul.wide.u32 	%rd48, %r196, 4;
	add.s64 	%rd49, %rd5, %rd48;
	ld.local.f32 	%f105, [%rd49];
	fma.rn.f32 	%f106, %f2, %f104, %f105;
	st.local.f32 	[%rd49], %f106;
	add.s32 	%r196, %r196, 1;
	add.s32 	%r199, %r199, 1;
	setp.ne.s32 	%p19, %r199, %r26;
	@%p19 bra 	$L__BB0_26;
$L__BB0_27:
	setp.lt.s32 	%p20, %r131, 1;
	cvta.to.global.u64 	%rd50, %rd17;
	add.s64 	%rd52, %rd50, %rd32;
	ld.global.u32 	%r200, [%rd52];
	ld.global.u32 	%r34, [%rd52+4];
	setp.ge.s32 	%p21, %r200, %r34;
	or.pred  	%p22, %p21, %p20;
	@%p22 bra 	$L__BB0_43;
	add.s32 	%r35, %r131, -1;
	and.b32  	%r36, %r131, 15;
	add.s32 	%r37, %r36, -1;
	and.b32  	%r38, %r131, 7;
	add.s32 	%r39, %r38, -1;
	and.b32  	%r40, %r131, 2147483632;
	and.b32  	%r41, %r131, 3;
	cvta.to.global.u64 	%rd6, %rd18;
$L__BB0_29:
	setp.lt.u32 	%p23, %r35, 15;
	mul.wide.s32 	%rd53, %r200, 4;
	add.s64 	%rd54, %rd6, %rd53;
	ld.global.u32 	%r151, [%rd54];
	mul.wide.s32 	%rd55, %r151, 4;
	add.s64 	%rd56, %rd4, %rd55;
	ld.global.f32 	%f107, [%rd56];
	mul.f32 	%f108, %f1, %f107;
	rcp.rn.f32 	%f3, %f108;
	mul.lo.s32 	%r43, %r151, %r131;
	mov.b32 	%r203, 0;
	@%p23 bra 	$L__BB0_32;
	mov.b32 	%r201, 0;
$L__BB0_31:
	.pragma "nounroll";
	add.s32 	%r153, %r201, %r43;
	mul.wide.s32 	%rd57, %r153, 4;
	add.s64 	%rd58, %rd1, %rd57;
	ld.global.f32 	%f109, [%rd58];
	mul.wide.u32 	%rd59, %r201, 4;
	add.s64 	%rd60, %rd5, %rd59;
	ld.local.v4.f32 	{%f110, %f111, %f112, %f113}, [%rd60];
	fma.rn.f32 	%f114, %f3, %f109, %f110;
	ld.global.f32 	%f115, [%rd58+4];
	fma.rn.f32 	%f116, %f3, %f115, %f111;
	ld.global.f32 	%f117, [%rd58+8];
	fma.rn.f32 	%f118, %f3, %f117, %f112;
	ld.global.f32 	%f119, [%rd58+12];
	fma.rn.f32 	%f120, %f3, %f119, %f113;
	st.local.v4.f32 	[%rd60], {%f114, %f116, %f118, %f120};
	ld.global.f32 	%f121, [%rd58+16];
	ld.local.v4.f32 	{%f122, %f123, %f124, %f125}, [%rd60+16];
	fma.rn.f32 	%f126, %f3, %f121, %f122;
	ld.global.f32 	%f127, [%rd58+20];
	fma.rn.f32 	%f128, %f3, %f127, %f123;
	ld.global.f32 	%f129, [%rd58+24];
	fma.rn.f32 	%f130, %f3, %f129, %f124;
	ld.global.f32 	%f131, [%rd58+28];
	fma.rn.f32 	%f132, %f3, %f131, %f125;
	st.local.v4.f32 	[%rd60+16], {%f126, %f128, %f130, %f132};
	ld.global.f32 	%f133, [%rd58+32];
	ld.local.v4.f32 	{%f134, %f135, %f136, %f137}, [%rd60+32];
	fma.rn.f32 	%f138, %f3, %f133, %f134;
	ld.global.f32 	%f139, [%rd58+36];
	fma.rn.f32 	%f140, %f3, %f139, %f135;
	ld.global.f32 	%f141, [%rd58+40];
	fma.rn.f32 	%f142, %f3, %f141, %f136;
	ld.global.f32 	%f143, [%rd58+44];
	fma.rn.f32 	%f144, %f3, %f143, %f137;
	st.local.v4.f32 	[%rd60+32], {%f138, %f140, %f142, %f144};
	ld.global.f32 	%f145, [%rd58+48];
	ld.local.v4.f32 	{%f146, %f147, %f148, %f149}, [%rd60+48];
	fma.rn.f32 	%f150, %f3, %f145, %f146;
	ld.global.f32 	%f151, [%rd58+52];
	fma.rn.f32 	%f152, %f3, %f151, %f147;
	ld.global.f32 	%f153, [%rd58+56];
	fma.rn.f32 	%f154, %f3, %f153, %f148;
	ld.global.f32 	%f155, [%rd58+60];
	fma.rn.f32 	%f156, %f3, %f155, %f149;
	st.local.v4.f32 	[%rd60+48], {%f150, %f152, %f154, %f156};
	add.s32 	%r201, %r201, 16;
	setp.ne.s32 	%p24, %r201, %r40;
	mov.u32 	%r203, %r40;
	@%p24 bra 	$L__BB0_31;
$L__BB0_32:
	setp.eq.s32 	%p25, %r36, 0;
	@%p25 bra 	$L__BB0_42;
	setp.lt.u32 	%p26, %r37, 7;
	@%p26 bra 	$L__BB0_35;
	add.s32 	%r154, %r203, %r43;
	mul.wide.s32 	%rd61, %r154, 4;
	add.s64 	%rd62, %rd1, %rd61;
	ld.global.f32 	%f157, [%rd62];
	mul.wide.u32 	%rd63, %r203, 4;
	add.s64 	%rd64, %rd5, %rd63;
	ld.local.f32 	%f158, [%rd64];
	fma.rn.f32 	%f159, %f3, %f157, %f158;
	st.local.f32 	[%rd64], %f159;
	ld.global.f32 	%f160, [%rd62+4];
	ld.local.f32 	%f161, [%rd64+4];
	fma.rn.f32 	%f162, %f3, %f160, %f161;
	st.local.f32 	[%rd64+4], %f162;
	ld.global.f32 	%f163, [%rd62+8];
	ld.local.f32 	%f164, [%rd64+8];
	fma.rn.f32 	%f165, %f3, %f163, %f164;
	st.local.f32 	[%rd64+8], %f165;
	ld.global.f32 	%f166, [%rd62+12];
	ld.local.f32 	%f167, [%rd64+12];
	fma.rn.f32 	%f168, %f3, %f166, %f167;
	st.local.f32 	[%rd64+12], %f168;
	ld.global.f32 	%f169, [%rd62+16];
	ld.local.f32 	%f170, [%rd64+16];
	fma.rn.f32 	%f171, %f3, %f169, %f170;
	st.local.f32 	[%rd64+16], %f171;
	ld.global.f32 	%f172, [%rd62+20];
	ld.local.f32 	%f173, [%rd64+20];
	fma.rn.f32 	%f174, %f3, %f172, %f173;
	st.local.f32 	[%rd64+20], %f174;
	ld.global.f32 	%f175, [%rd62+24];
	ld.local.f32 	%f176, [%rd64+24];
	fma.rn.f32 	%f177, %f3, %f175, %f176;
	st.local.f32 	[%rd64+24], %f177;
	ld.global.f32 	%f178, [%rd62+28];
	ld.local.f32 	%f179, [%rd64+28];
	fma.rn.f32 	%f180, %f3, %f178, %f179;
	st.local.f32 	[%rd64+28], %f180;
	add.s32 	%r203, %r203, 8;
$L__BB0_35:
	setp.eq.s32 	%p27, %r38, 0;
	@%p27 bra 	$L__BB0_42;
	setp.lt.u32 	%p28, %r39, 3;
	@%p28 bra 	$L__BB0_38;
	add.s32 	%r155, %r203, %r43;
	mul.wide.s32 	%rd65, %r155, 4;
	add.s64 	%rd66, %rd1, %rd65;
	ld.global.f32 	%f181, [%rd66];
	mul.wide.u32 	%rd67, %r203, 4;
	add.s64 	%rd68, %rd5, %rd67;
	ld.local.f32 	%f182, [%rd68];
	fma.rn.f32 	%f183, %f3, %f181, %f182;
	st.local.f32 	[%rd68], %f183;
	ld.global.f32 	%f184, [%rd66+4];
	ld.local.f32 	%f185, [%rd68+4];
	fma.rn.f32 	%f186, %f3, %f184, %f185;
	st.local.f32 	[%rd68+4], %f186;
	ld.global.f32 	%f187, [%rd66+8];
	ld.local.f32 	%f188, [%rd68+8];
	fma.rn.f32 	%f189, %f3, %f187, %f188;
	st.local.f32 	[%rd68+8], %f189;
	ld.global.f32 	%f190, [%rd66+12];
	ld.local.f32 	%f191, [%rd68+12];
	fma.rn.f32 	%f192, %f3, %f190, %f191;
	st.local.f32 	[%rd68+12], %f192;
	add.s32 	%r203, %r203, 4;
$L__BB0_38:
	setp.eq.s32 	%p29, %r41, 0;
	@%p29 bra 	$L__BB0_42;
	setp.eq.s32 	%p30, %r41, 1;
	add.s32 	%r156, %r203, %r43;
	mul.wide.s32 	%rd69, %r156, 4;
	add.s64 	%rd7, %rd1, %rd69;
	ld.global.f32 	%f193, [%rd7];
	mul.wide.u32 	%rd70, %r203, 4;
	add.s64 	%rd8, %rd5, %rd70;
	ld.local.f32 	%f194, [%rd8];
	fma.rn.f32 	%f195, %f3, %f193, %f194;
	st.local.f32 	[%rd8], %f195;
	@%p30 bra 	$L__BB0_42;
	setp.eq.s32 	%p31, %r41, 2;
	ld.global.f32 	%f196, [%rd7+4];
	ld.local.f32 	%f197, [%rd8+4];
	fma.rn.f32 	%f198, %f3, %f196, %f197;
	st.local.f32 	[%rd8+4], %f198;
	@%p31 bra 	$L__BB0_42;
	ld.global.f32 	%f199, [%rd7+8];
	ld.local.f32 	%f200, [%rd8+8];
	fma.rn.f32 	%f201, %f3, %f199, %f200;
	st.local.f32 	[%rd8+8], %f201;
$L__BB0_42:
	add.s32 	%r200, %r200, 1;
	setp.ne.s32 	%p32, %r200, %r34;
	@%p32 bra 	$L__BB0_29;
$L__BB0_43:
	setp.lt.s32 	%p33, %r132, 1;
	@%p33 bra 	$L__BB0_71;
	setp.lt.s32 	%p34, %r131, 1;
	mul.lo.s32 	%r52, %r132, %r1;
	@%p34 bra 	$L__BB0_60;
	and.b32  	%r53, %r131, 15;
	and.b32  	%r54, %r131, 7;
	and.b32  	%r55, %r131, 2147483632;
	and.b32  	%r56, %r131, 3;
	neg.s32 	%r57, %r55;
	shl.b32 	%r58, %r132, 4;
	mul.lo.s32 	%r59, %r132, 7;
	mul.lo.s32 	%r60, %r132, 14;
	mul.lo.s32 	%r61, %r132, 15;
	mov.b32 	%r205, 0;
	add.s64 	%rd9, %rd5, 32;
	mul.wide.u32 	%rd102, %r58, 4;
$L__BB0_46:
	setp.lt.u32 	%p35, %r131, 16;
	mov.f32 	%f301, 0f00000000;
	mov.b32 	%r223, 0;
	@%p35 bra 	$L__BB0_49;
	add.s32 	%r220, %r132, %r205;
	shl.b32 	%r159, %r132, 1;
	add.s32 	%r219, %r159, %r205;
	mad.lo.s32 	%r218, %r132, 3, %r205;
	shl.b32 	%r160, %r132, 2;
	add.s32 	%r217, %r160, %r205;
	mad.lo.s32 	%r216, %r132, 5, %r205;
	mad.lo.s32 	%r215, %r132, 6, %r205;
	add.s32 	%r214, %r59, %r205;
	shl.b32 	%r161, %r132, 3;
	add.s32 	%r213, %r161, %r205;
	mad.lo.s32 	%r212, %r132, 9, %r205;
	mad.lo.s32 	%r211, %r132, 10, %r205;
	mad.lo.s32 	%r210, %r132, 11, %r205;
	mad.lo.s32 	%r209, %r132, 12, %r205;
	mad.lo.s32 	%r208, %r132, 13, %r205;
	add.s32 	%r207, %r60, %r205;
	add.s32 	%r206, %r61, %r205;
	mul.wide.u32 	%rd71, %r205, 4;
	add.s64 	%rd149, %rd2, %rd71;
	mov.f32 	%f301, 0f00000000;
	mov.u64 	%rd148, %rd9;
	mov.u32 	%r221, %r57;
$L__BB0_48:
	.pragma "nounroll";
	ld.local.v4.f32 	{%f205, %f206, %f207, %f208}, [%rd148+-32];
	ld.global.f32 	%f209, [%rd149];
	fma.rn.f32 	%f210, %f205, %f209, %f301;
	mul.wide.u32 	%rd72, %r220, 4;
	add.s64 	%rd73, %rd2, %rd72;
	ld.global.f32 	%f211, [%rd73];
	fma.rn.f32 	%f212, %f206, %f211, %f210;
	mul.wide.u32 	%rd74, %r219, 4;
	add.s64 	%rd75, %rd2, %rd74;
	ld.global.f32 	%f213, [%rd75];
	fma.rn.f32 	%f214, %f207, %f213, %f212;
	mul.wide.u32 	%rd76, %r218, 4;
	add.s64 	%rd77, %rd2, %rd76;
	ld.global.f32 	%f215, [%rd77];
	fma.rn.f32 	%f216, %f208, %f215, %f214;
	ld.local.v4.f32 	{%f217, %f218, %f219, %f220}, [%rd148+-16];
	mul.wide.u32 	%rd78, %r217, 4;
	add.s64 	%rd79, %rd2, %rd78;
	ld.global.f32 	%f221, [%rd79];
	fma.rn.f32 	%f222, %f217, %f221, %f216;
	mul.wide.u32 	%rd80, %r216, 4;
	add.s64 	%rd81, %rd2, %rd80;
	ld.global.f32 	%f223, [%rd81];
	fma.rn.f32 	%f224, %f218, %f223, %f222;
	mul.wide.u32 	%rd82, %r215, 4;
	add.s64 	%rd83, %rd2, %rd82;
	ld.global.f32 	%f225, [%rd83];
	fma.rn.f32 	%f226, %f219, %f225, %f224;
	mul.wide.u32 	%rd84, %r214, 4;
	add.s64 	%rd85, %rd2, %rd84;
	ld.global.f32 	%f227, [%rd85];
	fma.rn.f32 	%f228, %f220, %f227, %f226;
	ld.local.v4.f32 	{%f229, %f230, %f231, %f232}, [%rd148];
	mul.wide.u32 	%rd86, %r213, 4;
	add.s64 	%rd87, %rd2, %rd86;
	ld.global.f32 	%f233, [%rd87];
	fma.rn.f32 	%f234, %f229, %f233, %f228;
	mul.wide.u32 	%rd88, %r212, 4;
	add.s64 	%rd89, %rd2, %rd88;
	ld.global.f32 	%f235, [%rd89];
	fma.rn.f32 	%f236, %f230, %f235, %f234;
	mul.wide.u32 	%rd90, %r211, 4;
	add.s64 	%rd91, %rd2, %rd90;
	ld.global.f32 	%f237, [%rd91];
	fma.rn.f32 	%f238, %f231, %f237, %f236;
	mul.wide.u32 	%rd92, %r210, 4;
	add.s64 	%rd93, %rd2, %rd92;
	ld.global.f32 	%f239, [%rd93];
	fma.rn.f32 	%f240, %f232, %f239, %f238;
	ld.local.v4.f32 	{%f241, %f242, %f243, %f244}, [%rd148+16];
	mul.wide.u32 	%rd94, %r209, 4;
	add.s64 	%rd95, %rd2, %rd94;
	ld.global.f32 	%f245, [%rd95];
	fma.rn.f32 	%f246, %f241, %f245, %f240;
	mul.wide.u32 	%rd96, %r208, 4;
	add.s64 	%rd97, %rd2, %rd96;
	ld.global.f32 	%f247, [%rd97];
	fma.rn.f32 	%f248, %f242, %f247, %f246;
	mul.wide.u32 	%rd98, %r207, 4;
	add.s64 	%rd99, %rd2, %rd98;
	ld.global.f32 	%f249, [%rd99];
	fma.rn.f32 	%f250, %f243, %f249, %f248;
	mul.wide.u32 	%rd100, %r206, 4;
	add.s64 	%rd101, %rd2, %rd100;
	ld.global.f32 	%f251, [%rd101];
	fma.rn.f32 	%f301, %f244, %f251, %f250;
	add.s32 	%r221, %r221, 16;
	add.s32 	%r220, %r220, %r58;
	add.s32 	%r219, %r219, %r58;
	add.s32 	%r218, %r218, %r58;
	add.s32 	%r217, %r217, %r58;
	add.s32 	%r216, %r216, %r58;
	add.s32 	%r215, %r215, %r58;
	add.s32 	%r214, %r214, %r58;
	add.s32 	%r213, %r213, %r58;
	add.s32 	%r212, %r212, %r58;
	add.s32 	%r211, %r211, %r58;
	add.s32 	%r210, %r210, %r58;
	add.s32 	%r209, %r209, %r58;
	add.s32 	%r208, %r208, %r58;
	add.s32 	%r207, %r207, %r58;
	add.s32 	%r206, %r206, %r58;
	add.s64 	%rd149, %rd149, %rd102;
	add.s64 	%rd148, %rd148, 64;
	setp.ne.s32 	%p36, %r221, 0;
	mov.u32 	%r223, %r55;
	@%p36 bra 	$L__BB0_48;
$L__BB0_49:
	setp.eq.s32 	%p37, %r53, 0;
	@%p37 bra 	$L__BB0_59;
	add.s32 	%r162, %r53, -1;
	setp.lt.u32 	%p38, %r162, 7;
	@%p38 bra 	$L__BB0_52;
	mul.wide.u32 	%rd103, %r223, 4;
	add.s64 	%rd104, %rd5, %rd103;
	ld.local.f32 	%f253, [%rd104];
	mad.lo.s32 	%r163, %r223, %r132, %r205;
	mul.wide.u32 	%rd105, %r163, 4;
	add.s64 	%rd106, %rd2, %rd105;
	ld.global.f32 	%f254, [%rd106];
	fma.rn.f32 	%f255, %f253, %f254, %f301;
	ld.local.f32 	%f256, [%rd104+4];
	add.s32 	%r164, %r163, %r132;
	mul.wide.u32 	%rd107, %r164, 4;
	add.s64 	%rd108, %rd2, %rd107;
	ld.global.f32 	%f257, [%rd108];
	fma.rn.f32 	%f258, %f256, %f257, %f255;
	ld.local.f32 	%f259, [%rd104+8];
	add.s32 	%r165, %r164, %r132;
	mul.wide.u32 	%rd109, %r165, 4;
	add.s64 	%rd110, %rd2, %rd109;
	ld.global.f32 	%f260, [%rd110];
	fma.rn.f32 	%f261, %f259, %f260, %f258;
	ld.local.f32 	%f262, [%rd104+12];
	add.s32 	%r166, %r165, %r132;
	mul.wide.u32 	%rd111, %r166, 4;
	add.s64 	%rd112, %rd2, %rd111;
	ld.global.f32 	%f263, [%rd112];
	fma.rn.f32 	%f264, %f262, %f263, %f261;
	ld.local.f32 	%f265, [%rd104+16];
	add.s32 	%r167, %r166, %r132;
	mul.wide.u32 	%rd113, %r167, 4;
	add.s64 	%rd114, %rd2, %rd113;
	ld.global.f32 	%f266, [%rd114];
	fma.rn.f32 	%f267, %f265, %f266, %f264;
	ld.local.f32 	%f268, [%rd104+20];
	add.s32 	%r168, %r167, %r132;
	mul.wide.u32 	%rd115, %r168, 4;
	add.s64 	%rd116, %rd2, %rd115;
	ld.global.f32 	%f269, [%rd116];
	fma.rn.f32 	%f270, %f268, %f269, %f267;
	ld.local.f32 	%f271, [%rd104+24];
	add.s32 	%r169, %r168, %r132;
	mul.wide.u32 	%rd117, %r169, 4;
	add.s64 	%rd118, %rd2, %rd117;
	ld.global.f32 	%f272, [%rd118];
	fma.rn.f32 	%f273, %f271, %f272, %f270;
	ld.local.f32 	%f274, [%rd104+28];
	add.s32 	%r170, %r169, %r132;
	mul.wide.u32 	%rd119, %r170, 4;
	add.s64 	%rd120, %rd2, %rd119;
	ld.global.f32 	%f275, [%rd120];
	fma.rn.f32 	%f301, %f274, %f275, %f273;
	add.s32 	%r223, %r223, 8;
$L__BB0_52:
	setp.eq.s32 	%p39, %r54, 0;
	@%p39 bra 	$L__BB0_59;
	add.s32 	%r171, %r54, -1;
	setp.lt.u32 	%p40, %r171, 3;
	@%p40 bra 	$L__BB0_55;
	mul.wide.u32 	%rd121, %r223, 4;
	add.s64 	%rd122, %rd5, %rd121;
	ld.local.f32 	%f277, [%rd122];
	mad.lo.s32 	%r172, %r223, %r132, %r205;
	mul.wide.u32 	%rd123, %r172, 4;
	add.s64 	%rd124, %rd2, %rd123;
	ld.global.f32 	%f278, [%rd124];
	fma.rn.f32 	%f279, %f277, %f278, %f301;
	ld.local.f32 	%f280, [%rd122+4];
	add.s32 	%r173, %r172, %r132;
	mul.wide.u32 	%rd125, %r173, 4;
	add.s64 	%rd126, %rd2, %rd125;
	ld.global.f32 	%f281, [%rd126];
	fma.rn.f32 	%f282, %f280, %f281, %f279;
	ld.local.f32 	%f283, [%rd122+8];
	add.s32 	%r174, %r173, %r132;
	mul.wide.u32 	%rd127, %r174, 4;
	add.s64 	%rd128, %rd2, %rd127;
	ld.global.f32 	%f284, [%rd128];
	fma.rn.f32 	%f285, %f283, %f284, %f282;
	ld.local.f32 	%f286, [%rd122+12];
	add.s32 	%r175, %r174, %r132;
	mul.wide.u32 	%rd129, %r175, 4;
	add.s64 	%rd130, %rd2, %rd129;
	ld.global.f32 	%f287, [%rd130];
	fma.rn.f32 	%f301, %f286, %f287, %f285;
	add.s32 	%r223, %r223, 4;
$L__BB0_55:
	setp.eq.s32 	%p41, %r56, 0;
	@%p41 bra 	$L__BB0_59;
	setp.eq.s32 	%p42, %r56, 1;
	mul.wide.u32 	%rd131, %r223, 4;
	add.s64 	%rd15, %rd5, %rd131;
	ld.local.f32 	%f288, [%rd15];
	mad.lo.s32 	%r115, %r223, %r132, %r205;
	mul.wide.u32 	%rd132, %r115, 4;
	add.s64 	%rd133, %rd2, %rd132;
	ld.global.f32 	%f289, [%rd133];
	fma.rn.f32 	%f301, %f288, %f289, %f301;
	@%p42 bra 	$L__BB0_59;
	setp.eq.s32 	%p43, %r56, 2;
	ld.local.f32 	%f290, [%rd15+4];
	add.s32 	%r116, %r115, %r132;
	mul.wide.u32 	%rd134, %r116, 4;
	add.s64 	%rd135, %rd2, %rd134;
	ld.global.f32 	%f291, [%rd135];
	fma.rn.f32 	%f301, %f290, %f291, %f301;
	@%p43 bra 	$L__BB0_59;
	ld.local.f32 	%f292, [%rd15+8];
	add.s32 	%r176, %r116, %r132;
	mul.wide.u32 	%rd136, %r176, 4;
	add.s64 	%rd137, %rd2, %rd136;
	ld.global.f32 	%f293, [%rd137];
	fma.rn.f32 	%f301, %f292, %f293, %f301;
$L__BB0_59:
	add.s32 	%r177, %r205, %r52;
	mul.wide.s32 	%rd138, %r177, 4;
	add.s64 	%rd139, %rd3, %rd138;
	st.global.f32 	[%rd139], %f301;
	add.s32 	%r205, %r205, 1;
	setp.eq.s32 	%p44, %r205, %r132;
	@%p44 bra 	$L__BB0_71;
	bra.uni 	$L__BB0_46;
$L__BB0_60:
	add.s32 	%r179, %r132, -1;
	and.b32  	%r118, %r132, 7;
	setp.lt.u32 	%p45, %r179, 7;
	mov.b32 	%r228, 0;
	@%p45 bra 	$L__BB0_63;
	and.b32  	%r228, %r132, 2147483640;
	neg.s32 	%r226, %r228;
	add.s64 	%rd16, %rd3, 16;
	mov.u32 	%r225, %r52;
$L__BB0_62:
	.pragma "nounroll";
	mul.wide.s32 	%rd140, %r225, 4;
	add.s64 	%rd141, %rd16, %rd140;
	mov.b32 	%r180, 0;
	st.global.u32 	[%rd141+-16], %r180;
	st.global.u32 	[%rd141+-12], %r180;
	st.global.u32 	[%rd141+-8], %r180;
	st.global.u32 	[%rd141+-4], %r180;
	st.global.u32 	[%rd141], %r180;
	st.global.u32 	[%rd141+4], %r180;
	st.global.u32 	[%rd141+8], %r180;
	st.global.u32 	[%rd141+12], %r180;
	add.s32 	%r226, %r226, 8;
	add.s32 	%r225, %r225, 8;
	setp.ne.s32 	%p46, %r226, 0;
	@%p46 bra 	$L__BB0_62;
$L__BB0_63:
	setp.eq.s32 	%p47, %r118, 0;
	@%p47 bra 	$L__BB0_71;
	and.b32  	%r126, %r132, 3;
	setp.lt.u32 	%p48, %r118, 4;
	@%p48 bra 	$L__BB0_66;
	add.s32 	%r181, %r228, %r52;
	mul.wide.s32 	%rd142, %r181, 4;
	add.s64 	%rd143, %rd3, %rd142;
	mov.b32 	%r182, 0;
	st.global.u32 	[%rd143], %r182;
	st.global.u32 	[%rd143+4], %r182;
	st.global.u32 	[%rd143+8], %r182;
	st.global.u32 	[%rd143+12], %r182;
	add.s32 	%r228, %r228, 4;
$L__BB0_66:
	setp.eq.s32 	%p49, %r126, 0;
	@%p49 bra 	$L__BB0_71;
	setp.eq.s32 	%p50, %r126, 1;
	@%p50 bra 	$L__BB0_69;
	add.s32 	%r183, %r228, %r52;
	mul.wide.s32 	%rd144, %r183, 4;
	add.s64 	%rd145, %rd3, %rd144;
	mov.b32 	%r184, 0;
	st.global.u32 	[%rd145], %r184;
	st.global.u32 	[%rd145+4], %r184;
	add.s32 	%r228, %r228, 2;
$L__BB0_69:
	and.b32  	%r185, %r132, 1;
	setp.eq.b32 	%p51, %r185, 1;
	not.pred 	%p52, %p51;
	@%p52 bra 	$L__BB0_71;
	add.s32 	%r186, %r228, %r52;
	mul.wide.s32 	%rd146, %r186, 4;
	add.s64 	%rd147, %rd3, %rd146;
	mov.b32 	%r187, 0;
	st.global.u32 	[%rd147], %r187;
$L__BB0_71:
	ret;

}


// ===== COMPILED SASS (sm_100) =====

	.target	sm_100

	.elftype	@"ET_EXEC"


//--------------------- .note.nv.tkinfo           --------------------------
	.section	.note.nv.tkinfo,"",@"SHT_NOTE"
	.sectionflags	@"SHF_NOTE_NV_TKINFO"
	.tkinfo
        /*0018*/ 	.word	0x00000002
        /*0030*/ 	.string	""
        /*0030*/ 	.string	"ptxas"
        /*0030*/ 	.string	"Cuda compilation tools, release 13.0, V13.0.88"
        /*0030*/ 	.string	"Build cuda_13.0.r13.0/compiler.36424714_0"
        /*0030*/ 	.string	"-arch sm_100 -m 64 "



//--------------------- .note.nv.cuinfo           --------------------------
	.section	.note.nv.cuinfo,"",@"SHT_NOTE"
	.sectionflags	@"SHF_NOTE_NV_CUINFO"
        /*0018*/ 	.short	0x0002
        /*001a*/ 	.short	0x0064
        /*001c*/ 	.short	0x0082
	.zero		2


//--------------------- .nv.info                  --------------------------
	.section	.nv.info,"",@"SHT_CUDA_INFO"
	.align	4


	//----- nvinfo : EIATTR_REGCOUNT
	.align		4
        /*0000*/ 	.byte	0x04, 0x2f
        /*0002*/ 	.short	(.L_1 - .L_0)
	.align		4
.L_0:
        /*0004*/ 	.word	index@(_Z22graph_conv_kernel_normPKiS0_PKfPfS2_S2_iii)
        /*0008*/ 	.word	0x00000020


	//----- nvinfo : EIATTR_FRAME_SIZE
	.align		4
.L_1:
        /*000c*/ 	.byte	0x04, 0x11
        /*000e*/ 	.short	(.L_3 - .L_2)
	.align		4
.L_2:
        /*0010*/ 	.word	index@($__internal_0_$__cuda_sm20_rcp_rn_f32_slowpath)
        /*0014*/ 	.word	0x00000200


	//----- nvinfo : EIATTR_FRAME_SIZE
	.align		4
.L_3:
        /*0018*/ 	.byte	0x04, 0x11
        /*001a*/ 	.short	(.L_5 - .L_4)
	.align		4
.L_4:
        /*001c*/ 	.word	index@(_Z22graph_conv_kernel_normPKiS0_PKfPfS2_S2_iii)
        /*0020*/ 	.word	0x00000200


	//----- nvinfo : EIATTR_MIN_STACK_SIZE
	.align		4
.L_5:
        /*0024*/ 	.byte	0x04, 0x12
        /*0026*/ 	.short	(.L_7 - .L_6)
	.align		4
.L_6:
        /*0028*/ 	.word	index@(_Z22graph_conv_kernel_normPKiS0_PKfPfS2_S2_iii)
        /*002c*/ 	.word	0x00000200
.L_7:


//--------------------- .nv.compat                --------------------------
	.section	.nv.compat,"",@"SHT_CUDA_COMPAT_INFO"
	.align	4
        /*0000*/ 	.byte	0x02, 0x09, 0x00, 0x00, 0x02, 0x02, 0x01, 0x00, 0x02, 0x05, 0x05, 0x00, 0x03, 0x07, 0x01, 0x01
        /*0010*/ 	.byte	0x02, 0x03, 0x00, 0x00, 0x02, 0x06, 0x01, 0x00, 0x04, 0x0b, 0x08, 0x00, 0x09, 0x00, 0x00, 0x00
        /*0020*/ 	.byte	0x00, 0x00, 0x00, 0x00


//--------------------- .nv.info._Z22graph_conv_kernel_normPKiS0_PKfPfS2_S2_iii --------------------------
	.section	.nv.info._Z22graph_conv_kernel_normPKiS0_PKfPfS2_S2_iii,"",@"SHT_CUDA_INFO"
	.sectionflags	@""
	.align	4


	//----- nvinfo : EIATTR_CUDA_API_VERSION
	.align		4
        /*0000*/ 	.byte	0x04, 0x37
        /*0002*/ 	.short	(.L_9 - .L_8)
.L_8:
        /*0004*/ 	.word	0x00000082


	//----- nvinfo : EIATTR_KPARAM_INFO
	.align		4
.L_9:
        /*0008*/ 	.byte	0x04, 0x17
        /*000a*/ 	.short	(.L_11 - .L_10)
.L_10:
        /*000c*/ 	.word	0x00000000
        /*0010*/ 	.short	0x0008
        /*0012*/ 	.short	0x0038
        /*0014*/ 	.byte	0x00, 0xf0, 0x11, 0x00


	//----- nvinfo : EIATTR_KPARAM_INFO
	.align		4
.L_11:
        /*0018*/ 	.byte	0x04, 0x17
        /*001a*/ 	.short	(.L_13 - .L_12)
.L_12:
        /*001c*/ 	.word	0x00000000
        /*0020*/ 	.short	0x0007
        /*0022*/ 	.short	0x0034
        /*0024*/ 	.byte	0x00, 0xf0, 0x11, 0x00


	//----- nvinfo : EIATTR_KPARAM_INFO
	.align		4
.L_13:
        /*0028*/ 	.byte	0x04, 0x17
        /*002a*/ 	.short	(.L_15 - .L_14)
.L_14:
        /*002c*/ 	.word	0x00000000
        /*0030*/ 	.short	0x0006
        /*0032*/ 	.short	0x0030
        /*0034*/ 	.byte	0x00, 0xf0, 0x11, 0x00


	//----- nvinfo : EIATTR_KPARAM_INFO
	.align		4
.L_15:
        /*0038*/ 	.byte	0x04, 0x17
        /*003a*/ 	.short	(.L_17 - .L_16)
.L_16:
        /*003c*/ 	.word	0x00000000
        /*0040*/ 	.short	0x0005
        /*0042*/ 	.short	0x0028
        /*0044*/ 	.byte	0x00, 0xf5, 0x21, 0x00


	//----- nvinfo : EIATTR_KPARAM_INFO
	.align		4
.L_17:
        /*0048*/ 	.byte	0x04, 0x17
        /*004a*/ 	.short	(.L_19 - .L_18)
.L_18:
        /*004c*/ 	.word	0x00000000
        /*0050*/ 	.short	0x0004
        /*0052*/ 	.short	0x0020
        /*0054*/ 	.byte	0x00, 0xf5, 0x21, 0x00


	//----- nvinfo : EIATTR_KPARAM_INFO
	.align		4
.L_19:
        /*0058*/ 	.byte	0x04, 0x17
        /*005a*/ 	.short	(.L_21 - .L_20)
.L_20:
        /*005c*/ 	.word	0x00000000
        /*0060*/ 	.short	0x0003
        /*0062*/ 	.short	0x0018
        /*0064*/ 	.byte	0x00, 0xf5, 0x21, 0x00


	//----- nvinfo : EIATTR_KPARAM_INFO
	.align		4
.L_21:
        /*0068*/ 	.byte	0x04, 0x17
        /*006a*/ 	.short	(.L_23 - .L_22)
.L_22:
        /*006c*/ 	.word	0x00000000
        /*0070*/ 	.short	0x0002
        /*0072*/ 	.short	0x0010
        /*0074*/ 	.byte	0x00, 0xf5, 0x21, 0x00


	//----- nvinfo : EIATTR_KPARAM_INFO
	.align		4
.L_23:
        /*0078*/ 	.byte	0x04, 0x17
        /*007a*/ 	.short	(.L_25 - .L_24)
.L_24:
        /*007c*/ 	.word	0x00000000
        /*0080*/ 	.short	0x0001
        /*0082*/ 	.short	0x0008
        /*0084*/ 	.byte	0x00, 0xf5, 0x21, 0x00


	//----- nvinfo : EIATTR_KPARAM_INFO
	.align		4
.L_25:
        /*0088*/ 	.byte	0x04, 0x17
        /*008a*/ 	.short	(.L_27 - .L_26)
.L_26:
        /*008c*/ 	.word	0x00000000
        /*0090*/ 	.short	0x0000
        /*0092*/ 	.short	0x0000
        /*0094*/ 	.byte	0x00, 0xf5, 0x21, 0x00


	//----- nvinfo : EIATTR_SPARSE_MMA_MASK
	.align		4
.L_27:
        /*0098*/ 	.byte	0x03, 0x50
        /*009a*/ 	.short	0x0000


	//----- nvinfo : EIATTR_MAXREG_COUNT
	.align		4
        /*009c*/ 	.byte	0x03, 0x1b
        /*009e*/ 	.short	0x00ff


	//----- nvinfo : EIATTR_MERCURY_ISA_VERSION
	.align		4
        /*00a0*/ 	.byte	0x03, 0x5f
        /*00a2*/ 	.short	0x0101


	//----- nvinfo : EIATTR_VRC_CTA_INIT_COUNT
	.align		4
        /*00a4*/ 	.byte	0x02, 0x4a
	.zero		1
	.zero		1


	//----- nvinfo : EIATTR_EXIT_INSTR_OFFSETS
	.align		4
        /*00a8*/ 	.byte	0x04, 0x1c
        /*00aa*/ 	.short	(.L_29 - .L_28)


	//   ....[0]....
.L_28:
        /*00ac*/ 	.word	0x00000090


	//   ....[1]....
        /*00b0*/ 	.word	0x00001970


	//   ....[2]....
        /*00b4*/ 	.word	0x00002a80


	//   ....[3]....
        /*00b8*/ 	.word	0x00002c50


	//   ....[4]....
        /*00bc*/ 	.word	0x00002d20


	//   ....[5]....
        /*00c0*/ 	.word	0x00002e00


	//   ....[6]....
        /*00c4*/ 	.word	0x00002e50


	//----- nvinfo : EIATTR_CRS_STACK_SIZE
	.align		4
.L_29:
        /*00c8*/ 	.byte	0x04, 0x1e
        /*00ca*/ 	.short	(.L_31 - .L_30)
.L_30:
        /*00cc*/ 	.word	0x00000000


	//----- nvinfo : EIATTR_CBANK_PARAM_SIZE
	.align		4
.L_31:
        /*00d0*/ 	.byte	0x03, 0x19
        /*00d2*/ 	.short	0x003c


	//----- nvinfo : EIATTR_PARAM_CBANK
	.align		4
        /*00d4*/ 	.byte	0x04, 0x0a
        /*00d6*/ 	.short	(.L_33 - .L_32)
	.align		4
.L_32:
        /*00d8*/ 	.word	index@(.nv.constant0._Z22graph_conv_kernel_normPKiS0_PKfPfS2_S2_iii)
        /*00dc*/ 	.short	0x0380
        /*00de*/ 	.short	0x003c


	//----- nvinfo : EIATTR_SW_WAR
	.align		4
.L_33:
        /*00e0*/ 	.byte	0x04, 0x36
        /*00e2*/ 	.short	(.L_35 - .L_34)
.L_34:
        /*00e4*/ 	.word	0x00000008
.L_35:


//--------------------- .nv.callgraph             --------------------------
	.section	.nv.callgraph,"",@"SHT_CUDA_CALLGRAPH"
	.align	4
	.sectionentsize	8
	.align		4
        /*0000*/ 	.word	0x00000000
	.align		4
        /*0004*/ 	.word	0xffffffff
	.align		4
        /*0008*/ 	.word	0x00000000
	.align		4
        /*000c*/ 	.word	0xfffffffe
	.align		4
        /*0010*/ 	.word	0x00000000
	.align		4
        /*0014*/ 	.word	0xfffffffd
	.align		4
        /*0018*/ 	.word	0x00000000
	.align		4
        /*001c*/ 	.word	0xfffffffc


//--------------------- .text._Z22graph_conv_kernel_normPKiS0_PKfPfS2_S2_iii --------------------------
	.section	.text._Z22graph_conv_kernel_normPKiS0_PKfPfS2_S2_iii,"ax",@progbits
	.align	128
        .global         _Z22graph_conv_kernel_normPKiS0_PKfPfS2_S2_iii
        .type           _Z22graph_conv_kernel_normPKiS0_PKfPfS2_S2_iii,@function
        .size           _Z22graph_conv_kernel_normPKiS0_PKfPfS2_S2_iii,(.L_x_40 - _Z22graph_conv_kernel_normPKiS0_PKfPfS2_S2_iii)
        .other          _Z22graph_conv_kernel_normPKiS0_PKfPfS2_S2_iii,@"STO_CUDA_ENTRY STV_DEFAULT"
_Z22graph_conv_kernel_normPKiS0_PKfPfS2_S2_iii:
.text._Z22graph_conv_kernel_normPKiS0_PKfPfS2_S2_iii:
[----:B------:R-:W0:Y:S01]  /*0000*/  LDC R1, c[0x0][0x37c] ;  /* 0x0000df00ff017b82 */ /* 0x000e220000000800 */
[----:B------:R-:W1:Y:S07]  /*0010*/  S2R R0, SR_TID.X ;  /* 0x0000000000007919 */ /* 0x000e6e0000002100 */
[----:B------:R-:W1:Y:S01]  /*0020*/  S2UR UR4, SR_CTAID.X ;  /* 0x00000000000479c3 */ /* 0x000e620000002500 */
[----:B------:R-:W2:Y:S01]  /*0030*/  LDCU UR5, c[0x0][0x3b0] ;  /* 0x00007600ff0577ac */ /* 0x000ea20008000800 */
[----:B0-----:R-:W-:-:S04]  /*0040*/  IADD3 R1, PT, PT, R1, -0x200, RZ ;  /* 0xfffffe0001017810 */ /* 0x001fc80007ffe0ff */
[----:B------:R-:W-:Y:S02]  /*0050*/  R2UR UR21, R1 ;  /* 0x00000000011572ca */ /* 0x000fe400000e0000 */
[----:B------:R-:W1:Y:S02]  /*0060*/  LDC R27, c[0x0][0x360] ;  /* 0x0000d800ff1b7b82 */ /* 0x000e640000000800 */
[----:B-1----:R-:W-:-:S05]  /*0070*/  IMAD R27, R27, UR4, R0 ;  /* 0x000000041b1b7c24 */ /* 0x002fca000f8e0200 */
[----:B--2---:R-:W-:-:S13]  /*0080*/  ISETP.GE.AND P0, PT, R27, UR5, PT ;  /* 0x000000051b007c0c */ /* 0x004fda000bf06270 */
[----:B------:R-:W-:Y:S05]  /*0090*/  @P0 EXIT ;  /* 0x000000000000094d */ /* 0x000fea0003800000 */
[----:B------:R-:W0:Y:S01]  /*00a0*/  LDC R4, c[0x0][0x3b4] ;  /* 0x0000ed00ff047b82 */ /* 0x000e220000000800 */
[----:B------:R-:W1:Y:S01]  /*00b0*/  LDCU.64 UR18, c[0x0][0x358] ;  /* 0x00006b00ff1277ac */ /* 0x000e620008000a00 */
[----:B0-----:R-:W-:-:S13]  /*00c0*/  ISETP.GE.AND P3, PT, R4, 0x1, PT ;  /* 0x000000010400780c */ /* 0x001fda0003f66270 */
[----:B-1----:R-:W-:Y:S05]  /*00d0*/  @!P3 BRA `(.L_x_0) ;  /* 0x0000000000c0b947 */ /* 0x002fea0003800000 */
[C---:B------:R-:W-:Y:S01]  /*00e0*/  ISETP.GE.U32.AND P0, PT, R4.reuse, 0x10, PT ;  /* 0x000000100400780c */ /* 0x040fe20003f06070 */
[----:B------:R-:W-:Y:S01]  /*00f0*/  HFMA2 R0, -RZ, RZ, 0, 0 ;  /* 0x00000000ff007431 */ /* 0x000fe200000001ff */
[----:B------:R-:W-:-:S04]  /*0100*/  LOP3.LUT R5, R4, 0xf, RZ, 0xc0, !PT ;  /* 0x0000000f04057812 */ /* 0x000fc800078ec0ff */
[----:B------:R-:W-:-:S07]  /*0110*/  ISETP.NE.AND P1, PT, R5, RZ, PT ;  /* 0x000000ff0500720c */ /* 0x000fce0003f25270 */
[----:B------:R-:W-:Y:S06]  /*0120*/  @!P0 BRA `(.L_x_1) ;  /* 0x0000000000288947 */ /* 0x000fec0003800000 */
[----:B------:R-:W-:Y:S01]  /*0130*/  LOP3.LUT R0, R4, 0x7ffffff0, RZ, 0xc0, !PT ;  /* 0x7ffffff004007812 */ /* 0x000fe200078ec0ff */
[----:B------:R-:W-:-:S07]  /*0140*/  IMAD.MOV.U32 R3, RZ, RZ, RZ ;  /* 0x000000ffff037224 */ /* 0x000fce00078e00ff */
.L_x_2:
[C---:B0-----:R-:W-:Y:S02]  /*0150*/  LEA R2, R3.reuse, UR21, 0x2 ;  /* 0x0000001503027c11 */ /* 0x041fe4000f8e10ff */
[----:B------:R-:W-:-:S03]  /*0160*/  IADD3 R3, PT, PT, R3, 0x10, RZ ;  /* 0x0000001003037810 */ /* 0x000fc60007ffe0ff */
[----:B------:R0:W-:Y:S01]  /*0170*/  STL.128 [R2], RZ ;  /* 0x000000ff02007387 */ /* 0x0001e20000100c00 */
[----:B------:R-:W-:-:S03]  /*0180*/  ISETP.NE.AND P0, PT, R3, R0, PT ;  /* 0x000000000300720c */ /* 0x000fc60003f05270 */
[----:B------:R0:W-:Y:S04]  /*0190*/  STL.128 [R2+0x10], RZ ;  /* 0x000010ff02007387 */ /* 0x0001e80000100c00 */
[----:B------:R0:W-:Y:S04]  /*01a0*/  STL.128 [R2+0x20], RZ ;  /* 0x000020ff02007387 */ /* 0x0001e80000100c00 */
[----:B------:R0:W-:Y:S02]  /*01b0*/  STL.128 [R2+0x30], RZ ;  /* 0x000030ff02007387 */ /* 0x0001e40000100c00 */
[----:B------:R-:W-:Y:S05]  /*01c0*/  @P0 BRA `(.L_x_2) ;  /* 0xfffffffc00e00947 */ /* 0x000fea000383ffff */
.L_x_1:
[----:B------:R-:W-:Y:S05]  /*01d0*/  @!P1 BRA `(.L_x_0) ;  /* 0x0000000000809947 */ /* 0x000fea0003800000 */
[----:B------:R-:W-:Y:S02]  /*01e0*/  ISETP.GE.U32.AND P0, PT, R5, 0x8, PT ;  /* 0x000000080500780c */ /* 0x000fe40003f06070 */
[----:B------:R-:W-:-:S04]  /*01f0*/  LOP3.LUT R3, R4, 0x7, RZ, 0xc0, !PT ;  /* 0x0000000704037812 */ /* 0x000fc800078ec0ff */
[----:B------:R-:W-:-:S07]  /*0200*/  ISETP.NE.AND P1, PT, R3, RZ, PT ;  /* 0x000000ff0300720c */ /* 0x000fce0003f25270 */
[----:B------:R-:W-:Y:S06]  /*0210*/  @!P0 BRA `(.L_x_3) ;  /* 0x0000000000288947 */ /* 0x000fec0003800000 */
[C---:B0-----:R-:W-:Y:S02]  /*0220*/  LEA R2, R0.reuse, UR21, 0x2 ;  /* 0x0000001500027c11 */ /* 0x041fe4000f8e10ff */
[----:B------:R-:W-:-:S03]  /*0230*/  IADD3 R0, PT, PT, R0, 0x8, RZ ;  /* 0x0000000800007810 */ /* 0x000fc60007ffe0ff */
[----:B------:R1:W-:Y:S04]  /*0240*/  STL [R2], RZ ;  /* 0x000000ff02007387 */ /* 0x0003e80000100800 */
[----:B------:R1:W-:Y:S04]  /*0250*/  STL [R2+0x4], RZ ;  /* 0x000004ff02007387 */ /* 0x0003e80000100800 */
[----:B------:R1:W-:Y:S04]  /*0260*/  STL [R2+0x8], RZ ;  /* 0x000008ff02007387 */ /* 0x0003e80000100800 */
[----:B------:R1:W-:Y:S04]  /*0270*/  STL [R2+0xc], RZ ;  /* 0x00000cff02007387 */ /* 0x0003e80000100800 */
[----:B------:R1:W-:Y:S04]  /*0280*/  STL [R2+0x10], RZ ;  /* 0x000010ff02007387 */ /* 0x0003e80000100800 */
[----:B------:R1:W-:Y:S04]  /*0290*/  STL [R2+0x14], RZ ;  /* 0x000014ff02007387 */ /* 0x0003e80000100800 */
[----:B------:R1:W-:Y:S04]  /*02a0*/  STL [R2+0x18], RZ ;  /* 0x000018ff02007387 */ /* 0x0003e80000100800 */
[----:B------:R1:W-:Y:S02]  /*02b0*/  STL [R2+0x1c], RZ ;  /* 0x00001cff02007387 */ /* 0x0003e40000100800 */
.L_x_3:
[----:B------:R-:W-:Y:S05]  /*02c0*/  @!P1 BRA `(.L_x_0) ;  /* 0x0000000000449947 */ /* 0x000fea0003800000 */
[----:B------:R-:W-:Y:S02]  /*02d0*/  ISETP.GE.U32.AND P0, PT, R3, 0x4, PT ;  /* 0x000000040300780c */ /* 0x000fe40003f06070 */
[----:B01----:R-:W-:-:S04]  /*02e0*/  LOP3.LUT R2, R4, 0x3, RZ, 0xc0, !PT ;  /* 0x0000000304027812 */ /* 0x003fc800078ec0ff */
[----:B------:R-:W-:-:S07]  /*02f0*/  ISETP.NE.AND P1, PT, R2, RZ, PT ;  /* 0x000000ff0200720c */ /* 0x000fce0003f25270 */
[C---:B------:R-:W-:Y:S01]  /*0300*/  @P0 LEA R3, R0.reuse, UR21, 0x2 ;  /* 0x0000001500030c11 */ /* 0x040fe2000f8e10ff */
[----:B------:R-:W-:-:S04]  /*0310*/  @P0 VIADD R0, R0, 0x4 ;  /* 0x0000000400000836 */ /* 0x000fc80000000000 */
[----:B------:R2:W-:Y:S04]  /*0320*/  @P0 STL [R3], RZ ;  /* 0x000000ff03000387 */ /* 0x0005e80000100800 */
[----:B------:R2:W-:Y:S04]  /*0330*/  @P0 STL [R3+0x4], RZ ;  /* 0x000004ff03000387 */ /* 0x0005e80000100800 */
[----:B------:R2:W-:Y:S04]  /*0340*/  @P0 STL [R3+0x8], RZ ;  /* 0x000008ff03000387 */ /* 0x0005e80000100800 */
[----:B------:R2:W-:Y:S01]  /*0350*/  @P0 STL [R3+0xc], RZ ;  /* 0x00000cff03000387 */ /* 0x0005e20000100800 */
[----:B------:R-:W-:Y:S05]  /*0360*/  @!P1 BRA `(.L_x_0) ;  /* 0x00000000001c9947 */ /* 0x000fea0003800000 */
[----:B------:R-:W-:-:S05]  /*0370*/  UMOV UR4, URZ ;  /* 0x000000ff00047c82 */ /* 0x000fca0008000000 */
.L_x_4:
[C---:B--2---:R-:W-:Y:S01]  /*0380*/  LEA R3, R0.reuse, UR21, 0x2 ;  /* 0x0000001500037c11 */ /* 0x044fe2000f8e10ff */
[----:B------:R-:W-:Y:S01]  /*0390*/  UIADD3 UR4, UPT, UPT, UR4, 0x1, URZ ;  /* 0x0000000104047890 */ /* 0x000fe2000fffe0ff */
[----:B------:R-:W-:-:S03]  /*03a0*/  IADD3 R0, PT, PT, R0, 0x1, RZ ;  /* 0x0000000100007810 */ /* 0x000fc60007ffe0ff */
[----:B------:R3:W-:Y:S02]  /*03b0*/  STL [R3], RZ ;  /* 0x000000ff03007387 */ /* 0x0007e40000100800 */
[----:B------:R-:W-:-:S13]  /*03c0*/  ISETP.NE.AND P0, PT, R2, UR4, PT ;  /* 0x0000000402007c0c */ /* 0x000fda000bf05270 */
[----:B---3--:R-:W-:Y:S05]  /*03d0*/  @P0 BRA `(.L_x_4) ;  /* 0xfffffffc00e80947 */ /* 0x008fea000383ffff */
.L_x_0:
[----:B012---:R-:W0:Y:S02]  /*03e0*/  LDC.64 R2, c[0x0][0x3a8] ;  /* 0x0000ea00ff027b82 */ /* 0x007e240000000a00 */
[----:B0-----:R-:W-:-:S05]  /*03f0*/  IMAD.WIDE R2, R27, 0x4, R2 ;  /* 0x000000041b027825 */ /* 0x001fca00078e0202 */
[----:B------:R-:W2:Y:S01]  /*0400*/  LDG.E R26, desc[UR18][R2.64] ;  /* 0x00000012021a7981 */ /* 0x000ea2000c1e1900 */
[----:B------:R-:W-:Y:S01]  /*0410*/  BSSY.RECONVERGENT B0, `(.L_x_5) ;  /* 0x000000e000007945 */ /* 0x000fe20003800200 */
[----:B--2---:R-:W-:-:S05]  /*0420*/  FMUL R6, R26, R26 ;  /* 0x0000001a1a067220 */ /* 0x004fca0000400000 */
[----:B------:R-:W-:-:S04]  /*0430*/  IADD3 R0, PT, PT, R6, 0x1800000, RZ ;  /* 0x0180000006007810 */ /* 0x000fc80007ffe0ff */
[----:B------:R-:W-:-:S04]  /*0440*/  LOP3.LUT R0, R0, 0x7f800000, RZ, 0xc0, !PT ;  /* 0x7f80000000007812 */ /* 0x000fc800078ec0ff */
[----:B------:R-:W-:-:S13]  /*0450*/  ISETP.GT.U32.AND P0, PT, R0, 0x1ffffff, PT ;  /* 0x01ffffff0000780c */ /* 0x000fda0003f04070 */
[----:B------:R-:W-:Y:S05]  /*0460*/  @P0 BRA `(.L_x_6) ;  /* 0x0000000000100947 */ /* 0x000fea0003800000 */
[----:B------:R-:W-:-:S07]  /*0470*/  MOV R8, 0x490 ;  /* 0x0000049000087802 */ /* 0x000fce0000000f00 */
[----:B------:R-:W-:Y:S05]  /*0480*/  CALL.REL.NOINC `($__internal_0_$__cuda_sm20_rcp_rn_f32_slowpath) ;  /* 0x0000002800747944 */ /* 0x000fea0003c00000 */
[----:B------:R-:W-:Y:S01]  /*0490*/  IMAD.MOV.U32 R3, RZ, RZ, R7 ;  /* 0x000000ffff037224 */ /* 0x000fe200078e0007 */
[----:B------:R-:W-:Y:S06]  /*04a0*/  BRA `(.L_x_7) ;  /* 0x0000000000107947 */ /* 0x000fec0003800000 */
.L_x_6:
[----:B------:R-:W0:Y:S02]  /*04b0*/  MUFU.RCP R3, R6 ;  /* 0x0000000600037308 */ /* 0x000e240000001000 */
[----:B0-----:R-:W-:-:S04]  /*04c0*/  FFMA R0, R6, R3, -1 ;  /* 0xbf80000006007423 */ /* 0x001fc80000000003 */
[----:B------:R-:W-:-:S04]  /*04d0*/  FADD.FTZ R0, -R0, -RZ ;  /* 0x800000ff00007221 */ /* 0x000fc80000010100 */
[----:B------:R-:W-:-:S07]  /*04e0*/  FFMA R3, R3, R0, R3 ;  /* 0x0000000003037223 */ /* 0x000fce0000000003 */
.L_x_7:
[----:B------:R-:W-:Y:S05]  /*04f0*/  BSYNC.RECONVERGENT B0 ;  /* 0x0000000000007941 */ /* 0x000fea0003800200 */
.L_x_5:
[----:B------:R-:W-:Y:S05]  /*0500*/  @!P3 BRA `(.L_x_8) ;  /* 0x000000080028b947 */ /* 0x000fea0003800000 */
[----:B------:R-:W0:Y:S01]  /*0510*/  LDCU UR5, c[0x0][0x3b4] ;  /* 0x00007680ff0577ac */ /* 0x000e220008000800 */
[----:B------:R-:W-:Y:S01]  /*0520*/  HFMA2 R20, -RZ, RZ, 0, 0 ;  /* 0x00000000ff147431 */ /* 0x000fe200000001ff */
[----:B0-----:R-:W-:Y:S02]  /*0530*/  UISETP.GE.U32.AND UP0, UPT, UR5, 0x10, UPT ;  /* 0x000000100500788c */ /* 0x001fe4000bf06070 */
[----:B------:R-:W-:-:S04]  /*0540*/  ULOP3.LUT UR4, UR5, 0xf, URZ, 0xc0, !UPT ;  /* 0x0000000f05047892 */ /* 0x000fc8000f8ec0ff */
[----:B------:R-:W-:-:S03]  /*0550*/  UISETP.NE.AND UP1, UPT, UR4, URZ, UPT ;  /* 0x000000ff0400728c */ /* 0x000fc6000bf25270 */
[----:B------:R-:W-:Y:S08]  /*0560*/  BRA.U !UP0, `(.L_x_9) ;  /* 0x0000000108c87547 */ /* 0x000ff0000b800000 */
[----:B------:R-:W-:Y:S01]  /*0570*/  ULOP3.LUT UR6, UR5, 0x7ffffff0, URZ, 0xc0, !UPT ;  /* 0x7ffffff005067892 */ /* 0x000fe2000f8ec0ff */
[----:B------:R-:W-:-:S05]  /*0580*/  MOV R2, RZ ;  /* 0x000000ff00027202 */ /* 0x000fca0000000f00 */
[----:B------:R-:W-:-:S07]  /*0590*/  IMAD.U32 R20, RZ, RZ, UR6 ;  /* 0x00000006ff147e24 */ /* 0x000fce000f8e00ff */
.L_x_10:
[----:B0-----:R-:W0:Y:S01]  /*05a0*/  LDC.64 R28, c[0x0][0x390] ;  /* 0x0000e400ff1c7b82 */ /* 0x001e220000000a00 */
[----:B------:R-:W-:Y:S01]  /*05b0*/  IMAD R5, R27, UR5, R2 ;  /* 0x000000051b057c24 */ /* 0x000fe2000f8e0202 */
[----:B------:R-:W-:-:S05]  /*05c0*/  LEA R0, R2, UR21, 0x2 ;  /* 0x0000001502007c11 */ /* 0x000fca000f8e10ff */
[----:B------:R-:W2:Y:S04]  /*05d0*/  LDL.128 R12, [R0] ;  /* 0x00000000000c7983 */ /* 0x000ea80000100c00 */
[----:B------:R-:W3:Y:S01]  /*05e0*/  LDL.128 R8, [R0+0x10] ;  /* 0x0000100000087983 */ /* 0x000ee20000100c00 */
[----:B0-----:R-:W-:-:S05]  /*05f0*/  IMAD.WIDE R28, R5, 0x4, R28 ;  /* 0x00000004051c7825 */ /* 0x001fca00078e021c */
[----:B------:R-:W2:Y:S04]  /*0600*/  LDG.E R5, desc[UR18][R28.64] ;  /* 0x000000121c057981 */ /* 0x000ea8000c1e1900 */
[----:B------:R-:W4:Y:S04]  /*0610*/  LDG.E R4, desc[UR18][R28.64+0x4] ;  /* 0x000004121c047981 */ /* 0x000f28000c1e1900 */
[----:B------:R-:W5:Y:S04]  /*0620*/  LDG.E R7, desc[UR18][R28.64+0x8] ;  /* 0x000008121c077981 */ /* 0x000f68000c1e1900 */
[----:B------:R-:W3:Y:S04]  /*0630*/  LDG.E R6, desc[UR18][R28.64+0xc] ;  /* 0x00000c121c067981 */ /* 0x000ee8000c1e1900 */
[----:B------:R-:W3:Y:S04]  /*0640*/  LDG.E R17, desc[UR18][R28.64+0x10] ;  /* 0x000010121c117981 */ /* 0x000ee8000c1e1900 */
[----:B------:R-:W3:Y:S04]  /*0650*/  LDG.E R16, desc[UR18][R28.64+0x14] ;  /* 0x000014121c107981 */ /* 0x000ee8000c1e1900 */
[----:B------:R-:W3:Y:S04]  /*0660*/  LDG.E R21, desc[UR18][R28.64+0x18] ;  /* 0x000018121c157981 */ /* 0x000ee8000c1e1900 */
[----:B------:R-:W3:Y:S04]  /*0670*/  LDG.E R22, desc[UR18][R28.64+0x1c] ;  /* 0x00001c121c167981 */ /* 0x000ee8000c1e1900 */
[----:B------:R-:W3:Y:S04]  /*0680*/  LDG.E R19, desc[UR18][R28.64+0x20] ;  /* 0x000020121c137981 */ /* 0x000ee8000c1e1900 */
[----:B------:R-:W3:Y:S04]  /*0690*/  LDG.E R18, desc[UR18][R28.64+0x24] ;  /* 0x000024121c127981 */ /* 0x000ee8000c1e1900 */
[----:B------:R-:W3:Y:S04]  /*06a0*/  LDG.E R23, desc[UR18][R28.64+0x30] ;  /* 0x000030121c177981 */ /* 0x000ee8000c1e1900 */
[----:B------:R-:W3:Y:S01]  /*06b0*/  LDG.E R24, desc[UR18][R28.64+0x34] ;  /* 0x000034121c187981 */ /* 0x000ee2000c1e1900 */
[-C--:B--2---:R-:W-:Y:S01]  /*06c0*/  FFMA R12, R5, R3.reuse, R12 ;  /* 0x00000003050c7223 */ /* 0x084fe2000000000c */
[-C--:B----4-:R-:W-:Y:S01]  /*06d0*/  FFMA R13, R4, R3.reuse, R13 ;  /* 0x00000003040d7223 */ /* 0x090fe2000000000d */
[-C--:B-----5:R-:W-:Y:S01]  /*06e0*/  FFMA R14, R7, R3.reuse, R14 ;  /* 0x00000003070e7223 */ /* 0x0a0fe2000000000e */
[----:B---3--:R-:W-:-:S02]  /*06f0*/  FFMA R15, R6, R3, R15 ;  /* 0x00000003060f7223 */ /* 0x008fc4000000000f */
[----:B------:R-:W2:Y:S01]  /*0700*/  LDL.128 R4, [R0+0x20] ;  /* 0x0000200000047983 */ /* 0x000ea20000100c00 */
[----:B------:R-:W-:-:S03]  /*0710*/  FFMA R8, R17, R3, R8 ;  /* 0x0000000311087223 */ /* 0x000fc60000000008 */
[----:B------:R-:W3:Y:S01]  /*0720*/  LDG.E R17, desc[UR18][R28.64+0x28] ;  /* 0x000028121c117981 */ /* 0x000ee2000c1e1900 */
[----:B------:R-:W-:-:S03]  /*0730*/  FFMA R9, R16, R3, R9 ;  /* 0x0000000310097223 */ /* 0x000fc60000000009 */
[----:B------:R-:W4:Y:S01]  /*0740*/  LDG.E R16, desc[UR18][R28.64+0x2c] ;  /* 0x00002c121c107981 */ /* 0x000f22000c1e1900 */
[----:B------:R-:W-:-:S03]  /*0750*/  FFMA R10, R21, R3, R10 ;  /* 0x00000003150a7223 */ /* 0x000fc6000000000a */
[----:B------:R-:W5:Y:S01]  /*0760*/  LDG.E R21, desc[UR18][R28.64+0x38] ;  /* 0x000038121c157981 */ /* 0x000f62000c1e1900 */
[----:B------:R-:W-:-:S03]  /*0770*/  FFMA R11, R22, R3, R11 ;  /* 0x00000003160b7223 */ /* 0x000fc6000000000b */
[----:B------:R-:W5:Y:S01]  /*0780*/  LDG.E R22, desc[UR18][R28.64+0x3c] ;  /* 0x00003c121c167981 */ /* 0x000f62000c1e1900 */
[-C--:B--2---:R-:W-:Y:S01]  /*0790*/  FFMA R4, R19, R3.reuse, R4 ;  /* 0x0000000313047223 */ /* 0x084fe20000000004 */
[-C--:B------:R-:W-:Y:S01]  /*07a0*/  FFMA R5, R18, R3.reuse, R5 ;  /* 0x0000000312057223 */ /* 0x080fe20000000005 */
[-C--:B---3--:R-:W-:Y:S01]  /*07b0*/  FFMA R6, R17, R3.reuse, R6 ;  /* 0x0000000311067223 */ /* 0x088fe20000000006 */
[----:B----4-:R-:W-:Y:S02]  /*07c0*/  FFMA R7, R16, R3, R7 ;  /* 0x0000000310077223 */ /* 0x010fe40000000007 */
[----:B------:R-:W2:Y:S01]  /*07d0*/  LDL.128 R16, [R0+0x30] ;  /* 0x0000300000107983 */ /* 0x000ea20000100c00 */
[----:B------:R-:W-:-:S03]  /*07e0*/  IADD3 R2, PT, PT, R2, 0x10, RZ ;  /* 0x0000001002027810 */ /* 0x000fc60007ffe0ff */
[----:B------:R0:W-:Y:S04]  /*07f0*/  STL.128 [R0], R12 ;  /* 0x0000000c00007387 */ /* 0x0001e80000100c00 */
[----:B------:R0:W-:Y:S04]  /*0800*/  STL.128 [R0+0x10], R8 ;  /* 0x0000100800007387 */ /* 0x0001e80000100c00 */
[----:B------:R0:W-:Y:S01]  /*0810*/  STL.128 [R0+0x20], R4 ;  /* 0x0000200400007387 */ /* 0x0001e20000100c00 */
[----:B------:R-:W-:Y:S01]  /*0820*/  ISETP.NE.AND P0, PT, R2, R20, PT ;  /* 0x000000140200720c */ /* 0x000fe20003f05270 */
[-C--:B--2---:R-:W-:Y:S01]  /*0830*/  FFMA R16, R23, R3.reuse, R16 ;  /* 0x0000000317107223 */ /* 0x084fe20000000010 */
[-C--:B------:R-:W-:Y:S01]  /*0840*/  FFMA R17, R24, R3.reuse, R17 ;  /* 0x0000000318117223 */ /* 0x080fe20000000011 */
[-C--:B-----5:R-:W-:Y:S01]  /*0850*/  FFMA R18, R21, R3.reuse, R18 ;  /* 0x0000000315127223 */ /* 0x0a0fe20000000012 */
[----:B------:R-:W-:-:S05]  /*0860*/  FFMA R19, R22, R3, R19 ;  /* 0x0000000316137223 */ /* 0x000fca0000000013 */
[----:B------:R0:W-:Y:S04]  /*0870*/  STL.128 [R0+0x30], R16 ;  /* 0x0000301000007387 */ /* 0x0001e80000100c00 */
[----:B------:R-:W-:Y:S05]  /*0880*/  @P0 BRA `(.L_x_10) ;  /* 0xfffffffc00440947 */ /* 0x000fea000383ffff */
.L_x_9:
[----:B------:R-:W-:Y:S05]  /*0890*/  BRA.U !UP1, `(.L_x_8) ;  /* 0x0000000509447547 */ /* 0x000fea000b800000 */
[----:B------:R-:W-:Y:S02]  /*08a0*/  UISETP.GE.U32.AND UP0, UPT, UR4, 0x8, UPT ;  /* 0x000000080400788c */ /* 0x000fe4000bf06070 */
[----:B------:R-:W-:-:S04]  /*08b0*/  ULOP3.LUT UR6, UR5, 0x7, URZ, 0xc0, !UPT ;  /* 0x0000000705067892 */ /* 0x000fc8000f8ec0ff */
[----:B------:R-:W-:-:S03]  /*08c0*/  UISETP.NE.AND UP1, UPT, UR6, URZ, UPT ;  /* 0x000000ff0600728c */ /* 0x000fc6000bf25270 */
[----:B------:R-:W-:Y:S08]  /*08d0*/  BRA.U !UP0, `(.L_x_11) ;  /* 0x0000000108947547 */ /* 0x000ff0000b800000 */
[----:B0-----:R-:W0:Y:S01]  /*08e0*/  LDC.64 R4, c[0x0][0x390] ;  /* 0x0000e400ff047b82 */ /* 0x001e220000000a00 */
[----:B------:R-:W-:Y:S01]  /*08f0*/  IMAD R7, R27, UR5, R20 ;  /* 0x000000051b077c24 */ /* 0x000fe2000f8e0214 */
[----:B------:R-:W-:-:S05]  /*0900*/  LEA R0, R20, UR21, 0x2 ;  /* 0x0000001514007c11 */ /* 0x000fca000f8e10ff */
[----:B------:R-:W2:Y:S04]  /*0910*/  LDL R9, [R0+0x4] ;  /* 0x0000040000097983 */ /* 0x000ea80000100800 */
[----:B------:R-:W3:Y:S04]  /*0920*/  LDL R11, [R0+0x8] ;  /* 0x00000800000b7983 */ /* 0x000ee80000100800 */
[----:B------:R-:W4:Y:S04]  /*0930*/  LDL R13, [R0+0xc] ;  /* 0x00000c00000d7983 */ /* 0x000f280000100800 */
[----:B------:R-:W5:Y:S04]  /*0940*/  LDL R15, [R0+0x10] ;  /* 0x00001000000f7983 */ /* 0x000f680000100800 */
[----:B------:R-:W5:Y:S01]  /*0950*/  LDL R17, [R0+0x14] ;  /* 0x0000140000117983 */ /* 0x000f620000100800 */
[----:B0-----:R-:W-:-:S03]  /*0960*/  IMAD.WIDE R4, R7, 0x4, R4 ;  /* 0x0000000407047825 */ /* 0x001fc600078e0204 */
[----:B------:R-:W2:Y:S04]  /*0970*/  LDL R7, [R0] ;  /* 0x0000000000077983 */ /* 0x000ea80000100800 */
[----:B------:R-:W2:Y:S04]  /*0980*/  LDG.E R2, desc[UR18][R4.64] ;  /* 0x0000001204027981 */ /* 0x000ea8000c1e1900 */
[----:B------:R-:W3:Y:S04]  /*0990*/  LDG.E R6, desc[UR18][R4.64+0x4] ;  /* 0x0000041204067981 */ /* 0x000ee8000c1e1900 */
[----:B------:R-:W4:Y:S04]  /*09a0*/  LDG.E R8, desc[UR18][R4.64+0x8] ;  /* 0x0000081204087981 */ /* 0x000f28000c1e1900 */
[----:B------:R-:W5:Y:S04]  /*09b0*/  LDG.E R10, desc[UR18][R4.64+0xc] ;  /* 0x00000c12040a7981 */ /* 0x000f68000c1e1900 */
[----:B------:R-:W5:Y:S04]  /*09c0*/  LDG.E R12, desc[UR18][R4.64+0x10] ;  /* 0x00001012040c7981 */ /* 0x000f68000c1e1900 */
[----:B------:R-:W5:Y:S04]  /*09d0*/  LDG.E R14, desc[UR18][R4.64+0x14] ;  /* 0x00001412040e7981 */ /* 0x000f68000c1e1900 */
[----:B------:R-:W5:Y:S04]  /*09e0*/  LDG.E R16, desc[UR18][R4.64+0x18] ;  /* 0x0000181204107981 */ /* 0x000f68000c1e1900 */
[----:B------:R-:W5:Y:S04]  /*09f0*/  LDG.E R18, desc[UR18][R4.64+0x1c] ;  /* 0x00001c1204127981 */ /* 0x000f68000c1e1900 */
[----:B------:R-:W5:Y:S04]  /*0a00*/  LDL R19, [R0+0x18] ;  /* 0x0000180000137983 */ /* 0x000f680000100800 */
[----:B------:R-:W5:Y:S01]  /*0a10*/  LDL R21, [R0+0x1c] ;  /* 0x00001c0000157983 */ /* 0x000f620000100800 */
[----:B------:R-:W-:Y:S01]  /*0a20*/  IADD3 R20, PT, PT, R20, 0x8, RZ ;  /* 0x0000000814147810 */ /* 0x000fe20007ffe0ff */
[-C--:B--2---:R-:W-:Y:S01]  /*0a30*/  FFMA R7, R2, R3.reuse, R7 ;  /* 0x0000000302077223 */ /* 0x084fe20000000007 */
[-C--:B---3--:R-:W-:Y:S01]  /*0a40*/  FFMA R9, R6, R3.reuse, R9 ;  /* 0x0000000306097223 */ /* 0x088fe20000000009 */
[-C--:B----4-:R-:W-:Y:S01]  /*0a50*/  FFMA R11, R8, R3.reuse, R11 ;  /* 0x00000003080b7223 */ /* 0x090fe2000000000b */
[-C--:B-----5:R-:W-:Y:S01]  /*0a60*/  FFMA R13, R10, R3.reuse, R13 ;  /* 0x000000030a0d7223 */ /* 0x0a0fe2000000000d */
[-C--:B------:R-:W-:Y:S01]  /*0a70*/  FFMA R15, R12, R3.reuse, R15 ;  /* 0x000000030c0f7223 */ /* 0x080fe2000000000f */
[-C--:B------:R-:W-:Y:S01]  /*0a80*/  FFMA R17, R14, R3.reuse, R17 ;  /* 0x000000030e117223 */ /* 0x080fe20000000011 */
[----:B------:R1:W-:Y:S04]  /*0a90*/  STL [R0], R7 ;  /* 0x0000000700007387 */ /* 0x0003e80000100800 */
[----:B------:R1:W-:Y:S01]  /*0aa0*/  STL [R0+0x4], R9 ;  /* 0x0000040900007387 */ /* 0x0003e20000100800 */
[-C--:B------:R-:W-:Y:S01]  /*0ab0*/  FFMA R19, R16, R3.reuse, R19 ;  /* 0x0000000310137223 */ /* 0x080fe20000000013 */
[----:B------:R-:W-:-:S02]  /*0ac0*/  FFMA R21, R18, R3, R21 ;  /* 0x0000000312157223 */ /* 0x000fc40000000015 */
[----:B------:R1:W-:Y:S04]  /*0ad0*/  STL [R0+0x8], R11 ;  /* 0x0000080b00007387 */ /* 0x0003e80000100800 */
[----:B------:R1:W-:Y:S04]  /*0ae0*/  STL [R0+0xc], R13 ;  /* 0x00000c0d00007387 */ /* 0x0003e80000100800 */
[----:B------:R1:W-:Y:S04]  /*0af0*/  STL [R0+0x10], R15 ;  /* 0x0000100f00007387 */ /* 0x0003e80000100800 */
[----:B------:R1:W-:Y:S04]  /*0b00*/  STL [R0+0x14], R17 ;  /* 0x0000141100007387 */ /* 0x0003e80000100800 */
[----:B------:R1:W-:Y:S04]  /*0b10*/  STL [R0+0x18], R19 ;  /* 0x0000181300007387 */ /* 0x0003e80000100800 */
[----:B------:R1:W-:Y:S02]  /*0b20*/  STL [R0+0x1c], R21 ;  /* 0x00001c1500007387 */ /* 0x0003e40000100800 */
.L_x_11:
[----:B------:R-:W-:Y:S05]  /*0b30*/  BRA.U !UP1, `(.L_x_8) ;  /* 0x00000001099c7547 */ /* 0x000fea000b800000 */
[----:B------:R-:W-:Y:S02]  /*0b40*/  UISETP.GE.U32.AND UP0, UPT, UR6, 0x4, UPT ;  /* 0x000000040600788c */ /* 0x000fe4000bf06070 */
[----:B------:R-:W-:-:S04]  /*0b50*/  ULOP3.LUT UR7, UR5, 0x3, URZ, 0xc0, !UPT ;  /* 0x0000000305077892 */ /* 0x000fc8000f8ec0ff */
[----:B------:R-:W-:-:S03]  /*0b60*/  UISETP.NE.AND UP1, UPT, UR7, URZ, UPT ;  /* 0x000000ff0700728c */ /* 0x000fc6000bf25270 */
[----:B------:R-:W-:Y:S08]  /*0b70*/  BRA.U !UP0, `(.L_x_12) ;  /* 0x0000000108547547 */ /* 0x000ff0000b800000 */
[----:B0-----:R-:W0:Y:S01]  /*0b80*/  LDC.64 R4, c[0x0][0x390] ;  /* 0x0000e400ff047b82 */ /* 0x001e220000000a00 */
[----:B-1----:R-:W-:Y:S01]  /*0b90*/  IMAD R7, R27, UR5, R20 ;  /* 0x000000051b077c24 */ /* 0x002fe2000f8e0214 */
[----:B------:R-:W-:-:S05]  /*0ba0*/  LEA R9, R20, UR21, 0x2 ;  /* 0x0000001514097c11 */ /* 0x000fca000f8e10ff */
[----:B------:R-:W2:Y:S04]  /*0bb0*/  LDL R0, [R9] ;  /* 0x0000000009007983 */ /* 0x000ea80000100800 */
[----:B------:R-:W3:Y:S04]  /*0bc0*/  LDL R2, [R9+0x4] ;  /* 0x0000040009027983 */ /* 0x000ee80000100800 */
[----:B------:R-:W4:Y:S04]  /*0bd0*/  LDL R6, [R9+0x8] ;  /* 0x0000080009067983 */ /* 0x000f280000100800 */
[----:B------:R-:W5:Y:S01]  /*0be0*/  LDL R8, [R9+0xc] ;  /* 0x00000c0009087983 */ /* 0x000f620000100800 */
[----:B0-----:R-:W-:-:S05]  /*0bf0*/  IMAD.WIDE R4, R7, 0x4, R4 ;  /* 0x0000000407047825 */ /* 0x001fca00078e0204 */
[----:B------:R-:W2:Y:S04]  /*0c00*/  LDG.E R7, desc[UR18][R4.64] ;  /* 0x0000001204077981 */ /* 0x000ea8000c1e1900 */
[----:B------:R-:W3:Y:S04]  /*0c10*/  LDG.E R11, desc[UR18][R4.64+0x4] ;  /* 0x00000412040b7981 */ /* 0x000ee8000c1e1900 */
[----:B------:R-:W4:Y:S04]  /*0c20*/  LDG.E R13, desc[UR18][R4.64+0x8] ;  /* 0x00000812040d7981 */ /* 0x000f28000c1e1900 */
[----:B------:R-:W5:Y:S01]  /*0c30*/  LDG.E R15, desc[UR18][R4.64+0xc] ;  /* 0x00000c12040f7981 */ /* 0x000f62000c1e1900 */
[----:B------:R-:W-:-:S02]  /*0c40*/  VIADD R20, R20, 0x4 ;  /* 0x0000000414147836 */ /* 0x000fc40000000000 */
[-C--:B--2---:R-:W-:Y:S01]  /*0c50*/  FFMA R0, R7, R3.reuse, R0 ;  /* 0x0000000307007223 */ /* 0x084fe20000000000 */
[-C--:B---3--:R-:W-:Y:S01]  /*0c60*/  FFMA R2, R11, R3.reuse, R2 ;  /* 0x000000030b027223 */ /* 0x088fe20000000002 */
[-C--:B----4-:R-:W-:Y:S01]  /*0c70*/  FFMA R6, R13, R3.reuse, R6 ;  /* 0x000000030d067223 */ /* 0x090fe20000000006 */
[----:B-----5:R-:W-:Y:S02]  /*0c80*/  FFMA R8, R15, R3, R8 ;  /* 0x000000030f087223 */ /* 0x020fe40000000008 */
[----:B------:R2:W-:Y:S04]  /*0c90*/  STL [R9], R0 ;  /* 0x0000000009007387 */ /* 0x0005e80000100800 */
[----:B------:R2:W-:Y:S04]  /*0ca0*/  STL [R9+0x4], R2 ;  /* 0x0000040209007387 */ /* 0x0005e80000100800 */
[----:B------:R2:W-:Y:S04]  /*0cb0*/  STL [R9+0x8], R6 ;  /* 0x0000080609007387 */ /* 0x0005e80000100800 */
[----:B------:R2:W-:Y:S02]  /*0cc0*/  STL [R9+0xc], R8 ;  /* 0x00000c0809007387 */ /* 0x0005e40000100800 */
.L_x_12:
[----:B------:R-:W-:Y:S05]  /*0cd0*/  BRA.U !UP1, `(.L_x_8) ;  /* 0x0000000109347547 */ /* 0x000fea000b800000 */
[----:B012---:R-:W0:Y:S01]  /*0ce0*/  LDC.64 R6, c[0x0][0x390] ;  /* 0x0000e400ff067b82 */ /* 0x007e220000000a00 */
[----:B------:R-:W-:-:S05]  /*0cf0*/  UMOV UR4, URZ ;  /* 0x000000ff00047c82 */ /* 0x000fca0008000000 */
.L_x_13:
[----:B------:R-:W-:Y:S01]  /*0d00*/  IMAD R5, R27, UR5, R20 ;  /* 0x000000051b057c24 */ /* 0x000fe2000f8e0214 */
[----:B---3--:R-:W-:-:S03]  /*0d10*/  LEA R0, R20, UR21, 0x2 ;  /* 0x0000001514007c11 */ /* 0x008fc6000f8e10ff */
[----:B0-----:R-:W-:Y:S02]  /*0d20*/  IMAD.WIDE R4, R5, 0x4, R6 ;  /* 0x0000000405047825 */ /* 0x001fe400078e0206 */
[----:B------:R-:W2:Y:S04]  /*0d30*/  LDL R9, [R0] ;  /* 0x0000000000097983 */ /* 0x000ea80000100800 */
[----:B------:R-:W2:Y:S01]  /*0d40*/  LDG.E R4, desc[UR18][R4.64] ;  /* 0x0000001204047981 */ /* 0x000ea2000c1e1900 */
[----:B------:R-:W-:Y:S01]  /*0d50*/  UIADD3 UR4, UPT, UPT, UR4, 0x1, URZ ;  /* 0x0000000104047890 */ /* 0x000fe2000fffe0ff */
[----:B------:R-:W-:-:S03]  /*0d60*/  IADD3 R20, PT, PT, R20, 0x1, RZ ;  /* 0x0000000114147810 */ /* 0x000fc60007ffe0ff */
[----:B------:R-:W-:Y:S01]  /*0d70*/  UISETP.NE.AND UP0, UPT, UR4, UR7, UPT ;  /* 0x000000070400728c */ /* 0x000fe2000bf05270 */
[----:B--2---:R-:W-:-:S05]  /*0d80*/  FFMA R9, R4, R3, R9 ;  /* 0x0000000304097223 */ /* 0x004fca0000000009 */
[----:B------:R3:W-:Y:S03]  /*0d90*/  STL [R0], R9 ;  /* 0x0000000900007387 */ /* 0x0007e60000100800 */
[----:B------:R-:W-:Y:S05]  /*0da0*/  BRA.U UP0, `(.L_x_13) ;  /* 0xfffffffd00d47547 */ /* 0x000fea000b83ffff */
.L_x_8:
[----:B--2---:R-:W2:Y:S08]  /*0db0*/  LDC.64 R2, c[0x0][0x380] ;  /* 0x0000e000ff027b82 */ /* 0x004eb00000000a00 */
[----:B0-----:R-:W0:Y:S01]  /*0dc0*/  LDC R4, c[0x0][0x3b4] ;  /* 0x0000ed00ff047b82 */ /* 0x001e220000000800 */
[----:B--2---:R-:W-:-:S05]  /*0dd0*/  IMAD.WIDE R2, R27, 0x4, R2 ;  /* 0x000000041b027825 */ /* 0x004fca00078e0202 */
[----:B------:R-:W2:Y:S04]  /*0de0*/  LDG.E R24, desc[UR18][R2.64] ;  /* 0x0000001202187981 */ /* 0x000ea8000c1e1900 */
[----:B------:R-:W2:Y:S01]  /*0df0*/  LDG.E R25, desc[UR18][R2.64+0x4] ;  /* 0x0000041202197981 */ /* 0x000ea2000c1e1900 */
[----:B0-----:R-:W-:Y:S01]  /*0e00*/  ISETP.GE.AND P0, PT, R4, 0x1, PT ;  /* 0x000000010400780c */ /* 0x001fe20003f06270 */
[----:B------:R-:W-:Y:S03]  /*0e10*/  BSSY.RECONVERGENT B0, `(.L_x_14) ;  /* 0x00000b2000007945 */ /* 0x000fe60003800200 */
[----:B--2---:R-:W-:-:S13]  /*0e20*/  ISETP.GE.OR P0, PT, R24, R25, !P0 ;  /* 0x000000191800720c */ /* 0x004fda0004706670 */
[----:B------:R-:W-:Y:S05]  /*0e30*/  @P0 BRA `(.L_x_15) ;  /* 0x0000000800bc0947 */ /* 0x000fea0003800000 */
[C---:B-1-3--:R-:W-:Y:S02]  /*0e40*/  LOP3.LUT R0, R4.reuse, 0xf, RZ, 0xc0, !PT ;  /* 0x0000000f04007812 */ /* 0x04afe400078ec0ff */
[C---:B------:R-:W-:Y:S02]  /*0e50*/  LOP3.LUT R2, R4.reuse, 0x7, RZ, 0xc0, !PT ;  /* 0x0000000704027812 */ /* 0x040fe400078ec0ff */
[----:B------:R-:W-:Y:S01]  /*0e60*/  IADD3 R23, PT, PT, R4, -0x1, RZ ;  /* 0xffffffff04177810 */ /* 0x000fe20007ffe0ff */
[----:B------:R-:W-:Y:S01]  /*0e70*/  VIADD R22, R0, 0xffffffff ;  /* 0xffffffff00167836 */ /* 0x000fe20000000000 */
[C---:B------:R-:W-:Y:S02]  /*0e80*/  LOP3.LUT R3, R4.reuse, 0x7ffffff0, RZ, 0xc0, !PT ;  /* 0x7ffffff004037812 */ /* 0x040fe400078ec0ff */
[----:B------:R-:W-:Y:S02]  /*0e90*/  LOP3.LUT R4, R4, 0x3, RZ, 0xc0, !PT ;  /* 0x0000000304047812 */ /* 0x000fe400078ec0ff */
[----:B------:R-:W-:-:S07]  /*0ea0*/  IADD3 R21, PT, PT, R2, -0x1, RZ ;  /* 0xffffffff02157810 */ /* 0x000fce0007ffe0ff */
.L_x_24:
[----:B0--3--:R-:W0:Y:S08]  /*0eb0*/  LDC.64 R6, c[0x0][0x388] ;  /* 0x0000e200ff067b82 */ /* 0x009e300000000a00 */
[----:B-1----:R-:W1:Y:S01]  /*0ec0*/  LDC.64 R8, c[0x0][0x3a8] ;  /* 0x0000ea00ff087b82 */ /* 0x002e620000000a00 */
[----:B0-----:R-:W-:-:S05]  /*0ed0*/  IMAD.WIDE R6, R24, 0x4, R6 ;  /* 0x0000000418067825 */ /* 0x001fca00078e0206 */
[----:B--2---:R-:W1:Y:S02]  /*0ee0*/  LDG.E R5, desc[UR18][R6.64] ;  /* 0x0000001206057981 */ /* 0x004e64000c1e1900 */
[----:B-1----:R-:W-:-:S06]  /*0ef0*/  IMAD.WIDE R8, R5, 0x4, R8 ;  /* 0x0000000405087825 */ /* 0x002fcc00078e0208 */
[----:B------:R-:W2:Y:S01]  /*0f00*/  LDG.E R9, desc[UR18][R8.64] ;  /* 0x0000001208097981 */ /* 0x000ea2000c1e1900 */
[----:B------:R-:W-:Y:S01]  /*0f10*/  VIADD R24, R24, 0x1 ;  /* 0x0000000118187836 */ /* 0x000fe20000000000 */
[----:B------:R-:W-:Y:S01]  /*0f20*/  BSSY.RECONVERGENT B1, `(.L_x_16) ;  /* 0x0000010000017945 */ /* 0x000fe20003800200 */
[----:B------:R-:W-:-:S03]  /*0f30*/  ISETP.GE.U32.AND P3, PT, R23, 0xf, PT ;  /* 0x0000000f1700780c */ /* 0x000fc60003f66070 */
[----:B------:R-:W-:Y:S01]  /*0f40*/  ISETP.NE.AND P4, PT, R24, R25, PT ;  /* 0x000000191800720c */ /* 0x000fe20003f85270 */
[----:B--2---:R-:W-:-:S05]  /*0f50*/  FMUL R12, R26, R9 ;  /* 0x000000091a0c7220 */ /* 0x004fca0000400000 */
[----:B------:R-:W-:-:S04]  /*0f60*/  IADD3 R10, PT, PT, R12, 0x1800000, RZ ;  /* 0x018000000c0a7810 */ /* 0x000fc80007ffe0ff */
[----:B------:R-:W-:-:S04]  /*0f70*/  LOP3.LUT R10, R10, 0x7f800000, RZ, 0xc0, !PT ;  /* 0x7f8000000a0a7812 */ /* 0x000fc800078ec0ff */
[----:B------:R-:W-:-:S13]  /*0f80*/  ISETP.GT.U32.AND P0, PT, R10, 0x1ffffff, PT ;  /* 0x01ffffff0a00780c */ /* 0x000fda0003f04070 */
[----:B------:R-:W-:Y:S05]  /*0f90*/  @P0 BRA `(.L_x_17) ;  /* 0x0000000000100947 */ /* 0x000fea0003800000 */
[----:B------:R-:W-:Y:S02]  /*0fa0*/  MOV R6, R12 ;  /* 0x0000000c00067202 */ /* 0x000fe40000000f00 */
[----:B------:R-:W-:-:S07]  /*0fb0*/  MOV R8, 0xfd0 ;  /* 0x00000fd000087802 */ /* 0x000fce0000000f00 */
[----:B------:R-:W-:Y:S05]  /*0fc0*/  CALL.REL.NOINC `($__internal_0_$__cuda_sm20_rcp_rn_f32_slowpath) ;  /* 0x0000001c00a47944 */ /* 0x000fea0003c00000 */
[----:B------:R-:W-:Y:S05]  /*0fd0*/  BRA `(.L_x_18) ;  /* 0x0000000000107947 */ /* 0x000fea0003800000 */
.L_x_17:
[----:B------:R-:W0:Y:S02]  /*0fe0*/  MUFU.RCP R7, R12 ;  /* 0x0000000c00077308 */ /* 0x000e240000001000 */
[----:B0-----:R-:W-:-:S04]  /*0ff0*/  FFMA R6, R12, R7, -1 ;  /* 0xbf8000000c067423 */ /* 0x001fc80000000007 */
[----:B------:R-:W-:-:S04]  /*1000*/  FADD.FTZ R6, -R6, -RZ ;  /* 0x800000ff06067221 */ /* 0x000fc80000010100 */
[----:B------:R-:W-:-:S07]  /*1010*/  FFMA R7, R7, R6, R7 ;  /* 0x0000000607077223 */ /* 0x000fce0000000007 */
.L_x_18:
[----:B------:R-:W-:Y:S05]  /*1020*/  BSYNC.RECONVERGENT B1 ;  /* 0x0000000000017941 */ /* 0x000fea0003800200 */
.L_x_16:
[----:B------:R-:W-:Y:S01]  /*1030*/  HFMA2 R6, -RZ, RZ, 0, 0 ;  /* 0x00000000ff067431 */ /* 0x000fe200000001ff */
[----:B------:R-:W-:Y:S06]  /*1040*/  @!P3 BRA `(.L_x_19) ;  /* 0x0000000000ccb947 */ /* 0x000fec0003800000 */
[----:B------:R-:W-:Y:S01]  /*1050*/  MOV R20, RZ ;  /* 0x000000ff00147202 */ /* 0x000fe20000000f00 */
[----:B------:R-:W0:Y:S01]  /*1060*/  LDCU UR4, c[0x0][0x3b4] ;  /* 0x00007680ff0477ac */ /* 0x000e220008000800 */
[----:B------:R-:W-:-:S05]  /*1070*/  NOP ;  /* 0x0000000000007918 */ /* 0x000fca0000000000 */
.L_x_20:
[----:B-1----:R-:W1:Y:S01]  /*1080*/  LDC.64 R28, c[0x0][0x390] ;  /* 0x0000e400ff1c7b82 */ /* 0x002e620000000a00 */
[----:B0-----:R-:W-:Y:S01]  /*1090*/  IMAD R9, R5, UR4, R20 ;  /* 0x0000000405097c24 */ /* 0x001fe2000f8e0214 */
[----:B------:R-:W-:-:S03]  /*10a0*/  LEA R6, R20, UR21, 0x2 ;  /* 0x0000001514067c11 */ /* 0x000fc6000f8e10ff */
[----:B-1----:R-:W-:Y:S02]  /*10b0*/  IMAD.WIDE R28, R9, 0x4, R28 ;  /* 0x00000004091c7825 */ /* 0x002fe400078e021c */
[----:B------:R-:W2:Y:S04]  /*10c0*/  LDL.128 R8, [R6] ;  /* 0x0000000006087983 */ /* 0x000ea80000100c00 */
[----:B------:R-:W2:Y:S04]  /*10d0*/  LDG.E R13, desc[UR18][R28.64] ;  /* 0x000000121c0d7981 */ /* 0x000ea8000c1e1900 */
[----:B------:R-:W3:Y:S04]  /*10e0*/  LDG.E R14, desc[UR18][R28.64+0x4] ;  /* 0x000004121c0e7981 */ /* 0x000ee8000c1e1900 */
[----:B------:R-:W4:Y:S04]  /*10f0*/  LDG.E R15, desc[UR18][R28.64+0x8] ;  /* 0x000008121c0f7981 */ /* 0x000f28000c1e1900 */
[----:B------:R-:W5:Y:S04]  /*1100*/  LDG.E R16, desc[UR18][R28.64+0xc] ;  /* 0x00000c121c107981 */ /* 0x000f68000c1e1900 */
[----:B------:R-:W5:Y:S04]  /*1110*/  LDG.E R17, desc[UR18][R28.64+0x10] ;  /* 0x000010121c117981 */ /* 0x000f68000c1e1900 */
[----:B------:R-:W5:Y:S04]  /*1120*/  LDG.E R19, desc[UR18][R28.64+0x18] ;  /* 0x000018121c137981 */ /* 0x000f68000c1e1900 */
[----:B------:R-:W5:Y:S01]  /*1130*/  LDG.E R18, desc[UR18][R28.64+0x1c] ;  /* 0x00001c121c127981 */ /* 0x000f62000c1e1900 */
[-C--:B--2---:R-:W-:Y:S01]  /*1140*/  FFMA R12, R13, R7.reuse, R8 ;  /* 0x000000070d0c7223 */ /* 0x084fe20000000008 */
[-C--:B---3--:R-:W-:Y:S01]  /*1150*/  FFMA R13, R14, R7.reuse, R9 ;  /* 0x000000070e0d7223 */ /* 0x088fe20000000009 */
[-C--:B----4-:R-:W-:Y:S01]  /*1160*/  FFMA R14, R15, R7.reuse, R10 ;  /* 0x000000070f0e7223 */ /* 0x090fe2000000000a */
[----:B-----5:R-:W-:-:S02]  /*1170*/  FFMA R15, R16, R7, R11 ;  /* 0x00000007100f7223 */ /* 0x020fc4000000000b */
[----:B------:R-:W2:Y:S04]  /*1180*/  LDL.128 R8, [R6+0x10] ;  /* 0x0000100006087983 */ /* 0x000ea80000100c00 */
[----:B------:R-:W3:Y:S04]  /*1190*/  LDG.E R16, desc[UR18][R28.64+0x14] ;  /* 0x000014121c107981 */ /* 0x000ee8000c1e1900 */
[----:B------:R0:W-:Y:S04]  /*11a0*/  STL.128 [R6], R12 ;  /* 0x0000000c06007387 */ /* 0x0001e80000100c00 */
[----:B0-----:R-:W4:Y:S01]  /*11b0*/  LDL.128 R12, [R6+0x20] ;  /* 0x00002000060c7983 */ /* 0x001f220000100c00 */
[-C--:B--2---:R-:W-:Y:S01]  /*11c0*/  FFMA R8, R17, R7.reuse, R8 ;  /* 0x0000000711087223 */ /* 0x084fe20000000008 */
[-C--:B------:R-:W-:Y:S01]  /*11d0*/  FFMA R10, R19, R7.reuse, R10 ;  /* 0x00000007130a7223 */ /* 0x080fe2000000000a */
[-C--:B------:R-:W-:Y:S01]  /*11e0*/  FFMA R11, R18, R7.reuse, R11 ;  /* 0x00000007120b7223 */ /* 0x080fe2000000000b */
[----:B------:R-:W4:Y:S01]  /*11f0*/  LDG.E R19, desc[UR18][R28.64+0x20] ;  /* 0x000020121c137981 */ /* 0x000f22000c1e1900 */
[----:B---3--:R-:W-:-:S03]  /*1200*/  FFMA R9, R16, R7, R9 ;  /* 0x0000000710097223 */ /* 0x008fc60000000009 */
[----:B------:R-:W2:Y:S04]  /*1210*/  LDG.E R18, desc[UR18][R28.64+0x24] ;  /* 0x000024121c127981 */ /* 0x000ea8000c1e1900 */
[----:B------:R-:W3:Y:S04]  /*1220*/  LDG.E R17, desc[UR18][R28.64+0x28] ;  /* 0x000028121c117981 */ /* 0x000ee8000c1e1900 */
[----:B------:R-:W5:Y:S04]  /*1230*/  LDG.E R16, desc[UR18][R28.64+0x2c] ;  /* 0x00002c121c107981 */ /* 0x000f68000c1e1900 */
[----:B------:R0:W-:Y:S04]  /*1240*/  STL.128 [R6+0x10], R8 ;  /* 0x0000100806007387 */ /* 0x0001e80000100c00 */
[----:B0-----:R-:W5:Y:S04]  /*1250*/  LDG.E R9, desc[UR18][R28.64+0x30] ;  /* 0x000030121c097981 */ /* 0x001f68000c1e1900 */
[----:B------:R-:W5:Y:S04]  /*1260*/  LDG.E R8, desc[UR18][R28.64+0x34] ;  /* 0x000034121c087981 */ /* 0x000f68000c1e1900 */
[----:B------:R-:W5:Y:S04]  /*1270*/  LDG.E R11, desc[UR18][R28.64+0x38] ;  /* 0x000038121c0b7981 */ /* 0x000f68000c1e1900 */
[----:B------:R-:W5:Y:S01]  /*1280*/  LDG.E R10, desc[UR18][R28.64+0x3c] ;  /* 0x00003c121c0a7981 */ /* 0x000f62000c1e1900 */
[-C--:B----4-:R-:W-:Y:S01]  /*1290*/  FFMA R12, R19, R7.reuse, R12 ;  /* 0x00000007130c7223 */ /* 0x090fe2000000000c */
[-C--:B--2---:R-:W-:Y:S01]  /*12a0*/  FFMA R13, R18, R7.reuse, R13 ;  /* 0x00000007120d7223 */ /* 0x084fe2000000000d */
[-C--:B---3--:R-:W-:Y:S01]  /*12b0*/  FFMA R14, R17, R7.reuse, R14 ;  /* 0x00000007110e7223 */ /* 0x088fe2000000000e */
[----:B-----5:R-:W-:-:S02]  /*12c0*/  FFMA R15, R16, R7, R15 ;  /* 0x00000007100f7223 */ /* 0x020fc4000000000f */
[----:B------:R-:W2:Y:S01]  /*12d0*/  LDL.128 R16, [R6+0x30] ;  /* 0x0000300006107983 */ /* 0x000ea20000100c00 */
[----:B------:R-:W-:-:S03]  /*12e0*/  VIADD R20, R20, 0x10 ;  /* 0x0000001014147836 */ /* 0x000fc60000000000 */
[----:B------:R1:W-:Y:S02]  /*12f0*/  STL.128 [R6+0x20], R12 ;  /* 0x0000200c06007387 */ /* 0x0003e40000100c00 */
[----:B------:R-:W-:Y:S01]  /*1300*/  ISETP.NE.AND P0, PT, R20, R3, PT ;  /* 0x000000031400720c */ /* 0x000fe20003f05270 */
[-C--:B--2---:R-:W-:Y:S01]  /*1310*/  FFMA R16, R9, R7.reuse, R16 ;  /* 0x0000000709107223 */ /* 0x084fe20000000010 */
[-C--:B------:R-:W-:Y:S01]  /*1320*/  FFMA R17, R8, R7.reuse, R17 ;  /* 0x0000000708117223 */ /* 0x080fe20000000011 */
[-C--:B------:R-:W-:Y:S01]  /*1330*/  FFMA R18, R11, R7.reuse, R18 ;  /* 0x000000070b127223 */ /* 0x080fe20000000012 */
[----:B------:R-:W-:-:S05]  /*1340*/  FFMA R19, R10, R7, R19 ;  /* 0x000000070a137223 */ /* 0x000fca0000000013 */
[----:B------:R1:W-:Y:S04]  /*1350*/  STL.128 [R6+0x30], R16 ;  /* 0x0000301006007387 */ /* 0x0003e80000100c00 */
[----:B------:R-:W-:Y:S05]  /*1360*/  @P0 BRA `(.L_x_20) ;  /* 0xfffffffc00440947 */ /* 0x000fea000383ffff */
[----:B-1----:R-:W-:-:S07]  /*1370*/  MOV R6, R3 ;  /* 0x0000000300067202 */ /* 0x002fce0000000f00 */
.L_x_19:
[----:B------:R-:W-:-:S13]  /*1380*/  ISETP.NE.AND P0, PT, R0, RZ, PT ;  /* 0x000000ff0000720c */ /* 0x000fda0003f05270 */
[----:B------:R-:W-:Y:S05]  /*1390*/  @!P0 BRA `(.L_x_21) ;  /* 0x0000000400608947 */ /* 0x000fea0003800000 */
[----:B------:R-:W-:Y:S02]  /*13a0*/  ISETP.GE.U32.AND P0, PT, R22, 0x7, PT ;  /* 0x000000071600780c */ /* 0x000fe40003f06070 */
[----:B------:R-:W-:-:S11]  /*13b0*/  ISETP.NE.AND P1, PT, R2, RZ, PT ;  /* 0x000000ff0200720c */ /* 0x000fd60003f25270 */
[----:B------:R-:W-:Y:S05]  /*13c0*/  @!P0 BRA `(.L_x_22) ;  /* 0x0000000000988947 */ /* 0x000fea0003800000 */
[----:B------:R-:W0:Y:S01]  /*13d0*/  LDC.64 R8, c[0x0][0x390] ;  /* 0x0000e400ff087b82 */ /* 0x000e220000000a00 */
[----:B------:R-:W1:Y:S01]  /*13e0*/  LDCU UR4, c[0x0][0x3b4] ;  /* 0x00007680ff0477ac */ /* 0x000e620008000800 */
[----:B------:R-:W-:-:S05]  /*13f0*/  LEA R10, R6, UR21, 0x2 ;  /* 0x00000015060a7c11 */ /* 0x000fca000f8e10ff */
[----:B------:R-:W2:Y:S04]  /*1400*/  LDL R13, [R10] ;  /* 0x000000000a0d7983 */ /* 0x000ea80000100800 */
[----:B------:R-:W3:Y:S04]  /*1410*/  LDL R15, [R10+0x4] ;  /* 0x000004000a0f7983 */ /* 0x000ee80000100800 */
[----:B------:R-:W4:Y:S01]  /*1420*/  LDL R20, [R10+0x8] ;  /* 0x000008000a147983 */ /* 0x000f220000100800 */
[----:B-1----:R-:W-:-:S03]  /*1430*/  IMAD R11, R5, UR4, R6 ;  /* 0x00000004050b7c24 */ /* 0x002fc6000f8e0206 */
[----:B------:R-:W5:Y:S01]  /*1440*/  LDL R19, [R10+0xc] ;  /* 0x00000c000a137983 */ /* 0x000f620000100800 */
[----:B0-----:R-:W-:-:S03]  /*1450*/  IMAD.WIDE R8, R11, 0x4, R8 ;  /* 0x000000040b087825 */ /* 0x001fc600078e0208 */
[----:B------:R-:W5:Y:S04]  /*1460*/  LDL R29, [R10+0x10] ;  /* 0x000010000a1d7983 */ /* 0x000f680000100800 */
[----:B------:R-:W2:Y:S04]  /*1470*/  LDG.E R12, desc[UR18][R8.64] ;  /* 0x00000012080c7981 */ /* 0x000ea8000c1e1900 */
[----:B------:R-:W3:Y:S04]  /*1480*/  LDG.E R14, desc[UR18][R8.64+0x4] ;  /* 0x00000412080e7981 */ /* 0x000ee8000c1e1900 */
[----:B------:R-:W4:Y:S04]  /*1490*/  LDG.E R11, desc[UR18][R8.64+0x8] ;  /* 0x00000812080b7981 */ /* 0x000f28000c1e1900 */
[----:B------:R-:W5:Y:S04]  /*14a0*/  LDG.E R28, desc[UR18][R8.64+0xc] ;  /* 0x00000c12081c7981 */ /* 0x000f68000c1e1900 */
[----:B------:R-:W5:Y:S04]  /*14b0*/  LDG.E R16, desc[UR18][R8.64+0x10] ;  /* 0x0000101208107981 */ /* 0x000f68000c1e1900 */
[----:B------:R-:W5:Y:S01]  /*14c0*/  LDG.E R18, desc[UR18][R8.64+0x1c] ;  /* 0x00001c1208127981 */ /* 0x000f62000c1e1900 */
[----:B--2---:R-:W-:-:S03]  /*14d0*/  FFMA R13, R12, R7, R13 ;  /* 0x000000070c0d7223 */ /* 0x004fc6000000000d */
[----:B------:R0:W2:Y:S01]  /*14e0*/  LDG.E R12, desc[UR18][R8.64+0x18] ;  /* 0x00001812080c7981 */ /* 0x0000a2000c1e1900 */
[----:B---3--:R-:W-:-:S03]  /*14f0*/  FFMA R15, R14, R7, R15 ;  /* 0x000000070e0f7223 */ /* 0x008fc6000000000f */
[----:B------:R1:W-:Y:S01]  /*1500*/  STL [R10], R13 ;  /* 0x0000000d0a007387 */ /* 0x0003e20000100800 */
[----:B----4-:R-:W-:-:S03]  /*1510*/  FFMA R17, R11, R7, R20 ;  /* 0x000000070b117223 */ /* 0x010fc60000000014 */
[----:B------:R-:W0:Y:S04]  /*1520*/  LDG.E R14, desc[UR18][R8.64+0x14] ;  /* 0x00001412080e7981 */ /* 0x000e28000c1e1900 */
[----:B------:R-:W0:Y:S04]  /*1530*/  LDL R20, [R10+0x14] ;  /* 0x000014000a147983 */ /* 0x000e280000100800 */
[----:B-1----:R-:W2:Y:S04]  /*1540*/  LDL R13, [R10+0x18] ;  /* 0x000018000a0d7983 */ /* 0x002ea80000100800 */
[----:B------:R-:W3:Y:S01]  /*1550*/  LDL R11, [R10+0x1c] ;  /* 0x00001c000a0b7983 */ /* 0x000ee20000100800 */
[-C--:B-----5:R-:W-:Y:S01]  /*1560*/  FFMA R19, R28, R7.reuse, R19 ;  /* 0x000000071c137223 */ /* 0x0a0fe20000000013 */
[----:B------:R-:W-:-:S02]  /*1570*/  FFMA R29, R16, R7, R29 ;  /* 0x00000007101d7223 */ /* 0x000fc4000000001d */
[----:B------:R1:W-:Y:S04]  /*1580*/  STL [R10+0x4], R15 ;  /* 0x0000040f0a007387 */ /* 0x0003e80000100800 */
[----:B------:R1:W-:Y:S04]  /*1590*/  STL [R10+0x8], R17 ;  /* 0x000008110a007387 */ /* 0x0003e80000100800 */
[----:B------:R1:W-:Y:S04]  /*15a0*/  STL [R10+0xc], R19 ;  /* 0x00000c130a007387 */ /* 0x0003e80000100800 */
[----:B------:R1:W-:Y:S01]  /*15b0*/  STL [R10+0x10], R29 ;  /* 0x0000101d0a007387 */ /* 0x0003e20000100800 */
[----:B------:R-:W-:Y:S01]  /*15c0*/  IADD3 R6, PT, PT, R6, 0x8, RZ ;  /* 0x0000000806067810 */ /* 0x000fe20007ffe0ff */
[-C--:B0-----:R-:W-:Y:S01]  /*15d0*/  FFMA R9, R14, R7.reuse, R20 ;  /* 0x000000070e097223 */ /* 0x081fe20000000014 */
[-C--:B--2---:R-:W-:Y:S01]  /*15e0*/  FFMA R13, R12, R7.reuse, R13 ;  /* 0x000000070c0d7223 */ /* 0x084fe2000000000d */
[----:B---3--:R-:W-:-:S03]  /*15f0*/  FFMA R11, R18, R7, R11 ;  /* 0x00000007120b7223 */ /* 0x008fc6000000000b */
[----:B------:R1:W-:Y:S04]  /*1600*/  STL [R10+0x14], R9 ;  /* 0x000014090a007387 */ /* 0x0003e80000100800 */
[----:B------:R1:W-:Y:S04]  /*1610*/  STL [R10+0x18], R13 ;  /* 0x0000180d0a007387 */ /* 0x0003e80000100800 */
[----:B------:R1:W-:Y:S02]  /*1620*/  STL [R10+0x1c], R11 ;  /* 0x00001c0b0a007387 */ /* 0x0003e40000100800 */
.L_x_22:
[----:B------:R-:W-:Y:S05]  /*1630*/  @!P1 BRA `(.L_x_21) ;  /* 0x0000000000b89947 */ /* 0x000fea0003800000 */
[----:B------:R-:W-:Y:S02]  /*1640*/  ISETP.GE.U32.AND P0, PT, R21, 0x3, PT ;  /* 0x000000031500780c */ /* 0x000fe40003f06070 */
[----:B------:R-:W-:-:S11]  /*1650*/  ISETP.NE.AND P1, PT, R4, RZ, PT ;  /* 0x000000ff0400720c */ /* 0x000fd60003f25270 */
[----:B------:R-:W-:Y:S05]  /*1660*/  @!P0 BRA `(.L_x_23) ;  /* 0x0000000000588947 */ /* 0x000fea0003800000 */
[----:B-1----:R-:W0:Y:S01]  /*1670*/  LDC.64 R8, c[0x0][0x390] ;  /* 0x0000e400ff087b82 */ /* 0x002e220000000a00 */
[----:B------:R-:W1:Y:S01]  /*1680*/  LDCU UR4, c[0x0][0x3b4] ;  /* 0x00007680ff0477ac */ /* 0x000e620008000800 */
[----:B------:R-:W-:-:S05]  /*1690*/  LEA R15, R6, UR21, 0x2 ;  /* 0x00000015060f7c11 */ /* 0x000fca000f8e10ff */
[----:B------:R-:W2:Y:S04]  /*16a0*/  LDL R10, [R15] ;  /* 0x000000000f0a7983 */ /* 0x000ea80000100800 */
[----:B------:R-:W3:Y:S04]  /*16b0*/  LDL R12, [R15+0x4] ;  /* 0x000004000f0c7983 */ /* 0x000ee80000100800 */
[----:B------:R-:W4:Y:S01]  /*16c0*/  LDL R14, [R15+0x8] ;  /* 0x000008000f0e7983 */ /* 0x000f220000100800 */
[----:B-1----:R-:W-:-:S03]  /*16d0*/  IMAD R11, R5, UR4, R6 ;  /* 0x00000004050b7c24 */ /* 0x002fc6000f8e0206 */
[----:B------:R-:W5:Y:S01]  /*16e0*/  LDL R16, [R15+0xc] ;  /* 0x00000c000f107983 */ /* 0x000f620000100800 */
[----:B0-----:R-:W-:-:S05]  /*16f0*/  IMAD.WIDE R8, R11, 0x4, R8 ;  /* 0x000000040b087825 */ /* 0x001fca00078e0208 */
[----:B------:R-:W2:Y:S04]  /*1700*/  LDG.E R11, desc[UR18][R8.64] ;  /* 0x00000012080b7981 */ /* 0x000ea8000c1e1900 */
[----:B------:R-:W3:Y:S04]  /*1710*/  LDG.E R13, desc[UR18][R8.64+0x4] ;  /* 0x00000412080d7981 */ /* 0x000ee8000c1e1900 */
[----:B------:R-:W4:Y:S04]  /*1720*/  LDG.E R17, desc[UR18][R8.64+0x8] ;  /* 0x0000081208117981 */ /* 0x000f28000c1e1900 */
[----:B------:R-:W5:Y:S01]  /*1730*/  LDG.E R19, desc[UR18][R8.64+0xc] ;  /* 0x00000c1208137981 */ /* 0x000f62000c1e1900 */
[----:B------:R-:W-:Y:S01]  /*1740*/  IADD3 R6, PT, PT, R6, 0x4, RZ ;  /* 0x0000000406067810 */ /* 0x000fe20007ffe0ff */
[-C--:B--2---:R-:W-:Y:S01]  /*1750*/  FFMA R10, R11, R7.reuse, R10 ;  /* 0x000000070b0a7223 */ /* 0x084fe2000000000a */
[-C--:B---3--:R-:W-:Y:S01]  /*1760*/  FFMA R11, R13, R7.reuse, R12 ;  /* 0x000000070d0b7223 */ /* 0x088fe2000000000c */
[-C--:B----4-:R-:W-:Y:S01]  /*1770*/  FFMA R12, R17, R7.reuse, R14 ;  /* 0x00000007110c7223 */ /* 0x090fe2000000000e */
[----:B-----5:R-:W-:-:S02]  /*1780*/  FFMA R13, R19, R7, R16 ;  /* 0x00000007130d7223 */ /* 0x020fc40000000010 */
[----:B------:R0:W-:Y:S04]  /*1790*/  STL [R15], R10 ;  /* 0x0000000a0f007387 */ /* 0x0001e80000100800 */
[----:B------:R0:W-:Y:S04]  /*17a0*/  STL [R15+0x4], R11 ;  /* 0x0000040b0f007387 */ /* 0x0001e80000100800 */
[----:B------:R0:W-:Y:S04]  /*17b0*/  STL [R15+0x8], R12 ;  /* 0x0000080c0f007387 */ /* 0x0001e80000100800 */
[----:B------:R0:W-:Y:S02]  /*17c0*/  STL [R15+0xc], R13 ;  /* 0x00000c0d0f007387 */ /* 0x0001e40000100800 */
.L_x_23:
[----:B------:R-:W-:Y:S05]  /*17d0*/  @!P1 BRA `(.L_x_21) ;  /* 0x0000000000509947 */ /* 0x000fea0003800000 */
[----:B-1----:R-:W1:Y:S01]  /*17e0*/  LDC.64 R8, c[0x0][0x390] ;  /* 0x0000e400ff087b82 */ /* 0x002e620000000a00 */
[----:B------:R-:W2:Y:S01]  /*17f0*/  LDCU UR4, c[0x0][0x3b4] ;  /* 0x00007680ff0477ac */ /* 0x000ea20008000800 */
[----:B0-----:R-:W-:Y:S01]  /*1800*/  LEA R10, R6, UR21, 0x2 ;  /* 0x00000015060a7c11 */ /* 0x001fe2000f8e10ff */
[----:B--2---:R-:W-:-:S04]  /*1810*/  IMAD R5, R5, UR4, R6 ;  /* 0x0000000405057c24 */ /* 0x004fc8000f8e0206 */
[----:B-1----:R-:W-:Y:S02]  /*1820*/  IMAD.WIDE R8, R5, 0x4, R8 ;  /* 0x0000000405087825 */ /* 0x002fe400078e0208 */
[----:B------:R-:W2:Y:S04]  /*1830*/  LDL R5, [R10] ;  /* 0x000000000a057983 */ /* 0x000ea80000100800 */
[----:B------:R-:W2:Y:S01]  /*1840*/  LDG.E R6, desc[UR18][R8.64] ;  /* 0x0000001208067981 */ /* 0x000ea2000c1e1900 */
[----:B------:R-:W-:Y:S01]  /*1850*/  ISETP.NE.AND P0, PT, R4, 0x1, PT ;  /* 0x000000010400780c */ /* 0x000fe20003f05270 */
[----:B--2---:R-:W-:-:S05]  /*1860*/  FFMA R5, R6, R7, R5 ;  /* 0x0000000706057223 */ /* 0x004fca0000000005 */
[----:B------:R2:W-:Y:S07]  /*1870*/  STL [R10], R5 ;  /* 0x000000050a007387 */ /* 0x0005ee0000100800 */
[----:B------:R-:W-:Y:S05]  /*1880*/  @!P0 BRA `(.L_x_21) ;  /* 0x0000000000248947 */ /* 0x000fea0003800000 */
[----:B------:R-:W-:Y:S01]  /*1890*/  ISETP.NE.AND P0, PT, R4, 0x2, PT ;  /* 0x000000020400780c */ /* 0x000fe20003f05270 */
[----:B------:R-:W3:Y:S04]  /*18a0*/  LDG.E R6, desc[UR18][R8.64+0x4] ;  /* 0x0000041208067981 */ /* 0x000ee8000c1e1900 */
[----:B--2---:R-:W3:Y:S08]  /*18b0*/  LDL R5, [R10+0x4] ;  /* 0x000004000a057983 */ /* 0x004ef00000100800 */
[----:B------:R-:W2:Y:S04]  /*18c0*/  @P0 LDG.E R12, desc[UR18][R8.64+0x8] ;  /* 0x00000812080c0981 */ /* 0x000ea8000c1e1900 */
[----:B------:R-:W2:Y:S01]  /*18d0*/  @P0 LDL R11, [R10+0x8] ;  /* 0x000008000a0b0983 */ /* 0x000ea20000100800 */
[----:B---3--:R-:W-:-:S05]  /*18e0*/  FFMA R5, R6, R7, R5 ;  /* 0x0000000706057223 */ /* 0x008fca0000000005 */
[----:B------:R3:W-:Y:S01]  /*18f0*/  STL [R10+0x4], R5 ;  /* 0x000004050a007387 */ /* 0x0007e20000100800 */
[----:B--2---:R-:W-:-:S05]  /*1900*/  @P0 FFMA R7, R12, R7, R11 ;  /* 0x000000070c070223 */ /* 0x004fca000000000b */
[----:B------:R3:W-:Y:S02]  /*1910*/  @P0 STL [R10+0x8], R7 ;  /* 0x000008070a000387 */ /* 0x0007e40000100800 */
.L_x_21:
[----:B------:R-:W-:Y:S05]  /*1920*/  @P4 BRA `(.L_x_24) ;  /* 0xfffffff400604947 */ /* 0x000fea000383ffff */
.L_x_15:
[----:B------:R-:W-:Y:S05]  /*1930*/  BSYNC.RECONVERGENT B0 ;  /* 0x0000000000007941 */ /* 0x000fea0003800200 */
.L_x_14:
[----:B------:R-:W4:Y:S02]  /*1940*/  LDCU UR8, c[0x0][0x3b8] ;  /* 0x00007700ff0877ac */ /* 0x000f240008000800 */
[----:B----4-:R-:W-:-:S06]  /*1950*/  UISETP.GE.AND UP0, UPT, UR8, 0x1, UPT ;  /* 0x000000010800788c */ /* 0x010fcc000bf06270 */
[----:B------:R-:W-:-:S13]  /*1960*/  PLOP3.LUT P0, PT, PT, PT, UP0, 0x80, 0x8 ;  /* 0x000000000008781c */ /* 0x000fda0003f0f008 */
[----:B------:R-:W-:Y:S05]  /*1970*/  @!P0 EXIT ;  /* 0x000000000000894d */ /* 0x000fea0003800000 */
[----:B------:R-:W4:Y:S01]  /*1980*/  LDCU UR7, c[0x0][0x3b4] ;  /* 0x00007680ff0777ac */ /* 0x000f220008000800 */
[----:B------:R-:W-:Y:S01]  /*1990*/  IMAD R27, R27, UR8, RZ ;  /* 0x000000081b1b7c24 */ /* 0x000fe2000f8e02ff */
[----:B----4-:R-:W-:-:S09]  /*19a0*/  UISETP.GE.AND UP0, UPT, UR7, 0x1, UPT ;  /* 0x000000010700788c */ /* 0x010fd2000bf06270 */
[----:B------:R-:W-:Y:S05]  /*19b0*/  BRA.U !UP0, `(.L_x_25) ;  /* 0x0000001108387547 */ /* 0x000fea000b800000 */
[----:B------:R-:W-:Y:S01]  /*19c0*/  ULOP3.LUT UR6, UR7, 0x7ffffff0, URZ, 0xc0, !UPT ;  /* 0x7ffffff007067892 */ /* 0x000fe2000f8ec0ff */
[----:B------:R-:W-:Y:S01]  /*19d0*/  VIADD R16, R1, 0x20 ;  /* 0x0000002001107836 */ /* 0x000fe20000000000 */
[----:B------:R-:W-:Y:S02]  /*19e0*/  ULOP3.LUT UR23, UR7, 0xf, URZ, 0xc0, !UPT ;  /* 0x0000000f07177892 */ /* 0x000fe4000f8ec0ff */
[----:B------:R-:W-:Y:S02]  /*19f0*/  ULOP3.LUT UR22, UR7, 0x7, URZ, 0xc0, !UPT ;  /* 0x0000000707167892 */ /* 0x000fe4000f8ec0ff */
[----:B------:R-:W-:Y:S02]  /*1a00*/  ULOP3.LUT UR7, UR7, 0x3, URZ, 0xc0, !UPT ;  /* 0x0000000307077892 */ /* 0x000fe4000f8ec0ff */
[----:B------:R-:W-:Y:S02]  /*1a10*/  USHF.L.U32 UR8, UR8, 0x4, URZ ;  /* 0x0000000408087899 */ /* 0x000fe400080006ff */
[----:B------:R-:W-:Y:S01]  /*1a20*/  UIADD3 UR9, UPT, UPT, -UR6, URZ, URZ ;  /* 0x000000ff06097290 */ /* 0x000fe2000fffe1ff */
[----:B------:R-:W-:-:S11]  /*1a30*/  UMOV UR4, URZ ;  /* 0x000000ff00047c82 */ /* 0x000fd60008000000 */
.L_x_31:
[----:B------:R-:W4:Y:S01]  /*1a40*/  LDCU UR5, c[0x0][0x3b4] ;  /* 0x00007680ff0577ac */ /* 0x000f220008000800 */
[----:B-1----:R-:W-:Y:S01]  /*1a50*/  HFMA2 R3, -RZ, RZ, 0, 0 ;  /* 0x00000000ff037431 */ /* 0x002fe200000001ff */
[----:B----4-:R-:W-:-:S03]  /*1a60*/  UISETP.GE.U32.AND UP0, UPT, UR5, 0x10, UPT ;  /* 0x000000100500788c */ /* 0x010fc6000bf06070 */
[----:B------:R-:W-:-:S06]  /*1a70*/  UMOV UR5, URZ ;  /* 0x000000ff00057c82 */ /* 0x000fcc0008000000 */
[----:B------:R-:W-:Y:S05]  /*1a80*/  BRA.U !UP0, `(.L_x_26) ;  /* 0x0000000508f47547 */ /* 0x000fea000b800000 */
[----:B------:R-:W4:Y:S01]  /*1a90*/  LDCU UR5, c[0x0][0x3b8] ;  /* 0x00007700ff0577ac */ /* 0x000f220008000800 */
[----:B------:R-:W-:Y:S02]  /*1aa0*/  MOV R3, RZ ;  /* 0x000000ff00037202 */ /* 0x000fe40000000f00 */
[----:B-1----:R-:W-:Y:S01]  /*1ab0*/  MOV R17, R16 ;  /* 0x0000001000117202 */ /* 0x002fe20000000f00 */
[----:B------:R-:W1:Y:S01]  /*1ac0*/  LDCU.64 UR12, c[0x0][0x3a0] ;  /* 0x00007400ff0c77ac */ /* 0x000e620008000a00 */
[----:B------:R-:W-:Y:S01]  /*1ad0*/  UMOV UR10, UR9 ;  /* 0x00000009000a7c82 */ /* 0x000fe20008000000 */
[----:B----4-:R-:W-:Y:S02]  /*1ae0*/  UIADD3 UR11, UPT, UPT, UR4, UR5, URZ ;  /* 0x00000005040b7290 */ /* 0x010fe4000fffe0ff */
[----:B------:R-:W-:Y:S02]  /*1af0*/  ULEA UR16, UR5, UR4, 0x1 ;  /* 0x0000000405107291 */ /* 0x000fe4000f8e08ff */
[----:B------:R-:W-:-:S02]  /*1b00*/  UIMAD UR17, UR5, 0x3, UR4 ;  /* 0x00000003051178a4 */ /* 0x000fc4000f8e0204 */
[----:B------:R-:W-:Y:S02]  /*1b10*/  ULEA UR20, UR5, UR4, 0x2 ;  /* 0x0000000405147291 */ /* 0x000fe4000f8e10ff */
[----:B------:R-:W-:Y:S02]  /*1b20*/  UIMAD UR24, UR5, 0x5, UR4 ;  /* 0x00000005051878a4 */ /* 0x000fe4000f8e0204 */
[----:B------:R-:W-:Y:S02]  /*1b30*/  UIMAD UR25, UR5, 0x6, UR4 ;  /* 0x00000006051978a4 */ /* 0x000fe4000f8e0204 */
[----:B------:R-:W-:Y:S02]  /*1b40*/  UIMAD UR26, UR5, 0x7, UR4 ;  /* 0x00000007051a78a4 */ /* 0x000fe4000f8e0204 */
[----:B------:R-:W-:Y:S02]  /*1b50*/  ULEA UR27, UR5, UR4, 0x3 ;  /* 0x00000004051b7291 */ /* 0x000fe4000f8e18ff */
[----:B------:R-:W-:-:S02]  /*1b60*/  UIMAD UR28, UR5, 0x9, UR4 ;  /* 0x00000009051c78a4 */ /* 0x000fc4000f8e0204 */
[----:B------:R-:W-:Y:S02]  /*1b70*/  UIMAD UR29, UR5, 0xa, UR4 ;  /* 0x0000000a051d78a4 */ /* 0x000fe4000f8e0204 */
[----:B------:R-:W-:Y:S02]  /*1b80*/  UIMAD UR30, UR5, 0xb, UR4 ;  /* 0x0000000b051e78a4 */ /* 0x000fe4000f8e0204 */
[----:B------:R-:W-:Y:S02]  /*1b90*/  UIMAD UR31, UR5, 0xc, UR4 ;  /* 0x0000000c051f78a4 */ /* 0x000fe4000f8e0204 */
[----:B------:R-:W-:Y:S02]  /*1ba0*/  UIMAD UR32, UR5, 0xd, UR4 ;  /* 0x0000000d052078a4 */ /* 0x000fe4000f8e0204 */
[----:B------:R-:W-:Y:S02]  /*1bb0*/  UIMAD UR33, UR5, 0xe, UR4 ;  /* 0x0000000e052178a4 */ /* 0x000fe4000f8e0204 */
[----:B------:R-:W-:-:S02]  /*1bc0*/  UIMAD UR5, UR5, 0xf, UR4 ;  /* 0x0000000f050578a4 */ /* 0x000fc4000f8e0204 */
[----:B-1----:R-:W-:-:S12]  /*1bd0*/  UIMAD.WIDE.U32 UR14, UR4, 0x4, UR12 ;  /* 0x00000004040e78a5 */ /* 0x002fd8000f8e000c */
.L_x_27:
[----:B------:R-:W-:Y:S01]  /*1be0*/  UIMAD.WIDE.U32 UR34, UR11, 0x4, UR12 ;  /* 0x000000040b2278a5 */ /* 0x000fe2000f8e000c */
[----:B------:R-:W-:Y:S01]  /*1bf0*/  IMAD.U32 R4, RZ, RZ, UR14 ;  /* 0x0000000eff047e24 */ /* 0x000fe2000f8e00ff */
[----:B--23--:R-:W-:Y:S01]  /*1c00*/  MOV R5, UR15 ;  /* 0x0000000f00057c02 */ /* 0x00cfe20008000f00 */
[----:B------:R-:W-:Y:S01]  /*1c10*/  UIMAD.WIDE.U32 UR36, UR16, 0x4, UR12 ;  /* 0x00000004102478a5 */ /* 0x000fe2000f8e000c */
[----:B0-----:R-:W2:Y:S02]  /*1c20*/  LDL.128 R12, [R17+-0x20] ;  /* 0xffffe000110c7983 */ /* 0x001ea40000100c00 */
[----:B------:R-:W-:Y:S02]  /*1c30*/  MOV R10, UR34 ;  /* 0x00000022000a7c02 */ /* 0x000fe40008000f00 */
[----:B------:R-:W-:Y:S01]  /*1c40*/  MOV R11, UR35 ;  /* 0x00000023000b7c02 */ /* 0x000fe20008000f00 */
[----:B------:R-:W2:Y:S01]  /*1c50*/  LDG.E R8, desc[UR18][R4.64] ;  /* 0x0000001204087981 */ /* 0x000ea2000c1e1900 */
[----:B------:R-:W-:Y:S01]  /*1c60*/  IMAD.U32 R20, RZ, RZ, UR36 ;  /* 0x00000024ff147e24 */ /* 0x000fe2000f8e00ff */
[----:B------:R-:W-:Y:S01]  /*1c70*/  MOV R21, UR37 ;  /* 0x0000002500157c02 */ /* 0x000fe20008000f00 */
[----:B------:R-:W-:Y:S01]  /*1c80*/  UIMAD.WIDE.U32 UR34, UR17, 0x4, UR12 ;  /* 0x00000004112278a5 */ /* 0x000fe2000f8e000c */
[----:B------:R0:W3:Y:S01]  /*1c90*/  LDG.E R2, desc[UR18][R10.64] ;  /* 0x000000120a027981 */ /* 0x0000e2000c1e1900 */
[----:B------:R-:W-:-:S03]  /*1ca0*/  UIMAD.WIDE.U32 UR36, UR20, 0x4, UR12 ;  /* 0x00000004142478a5 */ /* 0x000fc6000f8e000c */
[----:B------:R-:W4:Y:S01]  /*1cb0*/  LDG.E R9, desc[UR18][R20.64] ;  /* 0x0000001214097981 */ /* 0x000f22000c1e1900 */
[----:B------:R-:W-:Y:S02]  /*1cc0*/  MOV R18, UR34 ;  /* 0x0000002200127c02 */ /* 0x000fe40008000f00 */
[----:B------:R-:W-:Y:S01]  /*1cd0*/  MOV R19, UR35 ;  /* 0x0000002300137c02 */ /* 0x000fe20008000f00 */
[----:B------:R-:W-:Y:S01]  /*1ce0*/  UIMAD.WIDE.U32 UR34, UR24, 0x4, UR12 ;  /* 0x00000004182278a5 */ /* 0x000fe2000f8e000c */
[----:B------:R-:W5:Y:S01]  /*1cf0*/  LDL.128 R4, [R17+-0x10] ;  /* 0xfffff00011047983 */ /* 0x000f620000100c00 */
[----:B0-----:R-:W-:Y:S01]  /*1d00*/  IMAD.U32 R10, RZ, RZ, UR36 ;  /* 0x00000024ff0a7e24 */ /* 0x001fe2000f8e00ff */
[----:B------:R-:W-:Y:S02]  /*1d10*/  MOV R11, UR37 ;  /* 0x00000025000b7c02 */ /* 0x000fe40008000f00 */
[----:B------:R-:W5:Y:S04]  /*1d20*/  LDG.E R18, desc[UR18][R18.64] ;  /* 0x0000001212127981 */ /* 0x000f68000c1e1900 */
[----:B------:R0:W5:Y:S02]  /*1d30*/  LDG.E R26, desc[UR18][R10.64] ;  /* 0x000000120a1a7981 */ /* 0x000164000c1e1900 */
[----:B0-----:R-:W-:-:S02]  /*1d40*/  MOV R10, UR34 ;  /* 0x00000022000a7c02 */ /* 0x001fc40008000f00 */
[----:B------:R-:W-:-:S05]  /*1d50*/  MOV R11, UR35 ;  /* 0x00000023000b7c02 */ /* 0x000fca0008000f00 */
[----:B------:R-:W5:Y:S01]  /*1d60*/  LDG.E R0, desc[UR18][R10.64] ;  /* 0x000000120a007981 */ /* 0x000f62000c1e1900 */
[----:B------:R-:W-:Y:S02]  /*1d70*/  UIMAD.WIDE.U32 UR34, UR25, 0x4, UR12 ;  /* 0x00000004192278a5 */ /* 0x000fe4000f8e000c */
[----:B------:R-:W-:-:S04]  /*1d80*/  UIMAD.WIDE.U32 UR36, UR26, 0x4, UR12 ;  /* 0x000000041a2478a5 */ /* 0x000fc8000f8e000c */
[----:B------:R-:W-:Y:S01]  /*1d90*/  MOV R23, UR35 ;  /* 0x0000002300177c02 */ /* 0x000fe20008000f00 */
[----:B------:R-:W-:Y:S01]  /*1da0*/  IMAD.U32 R22, RZ, RZ, UR34 ;  /* 0x00000022ff167e24 */ /* 0x000fe2000f8e00ff */
[----:B------:R-:W-:Y:S01]  /*1db0*/  UIMAD.WIDE.U32 UR38, UR27, 0x4, UR12 ;  /* 0x000000041b2678a5 */ /* 0x000fe2000f8e000c */
[----:B------:R-:W-:Y:S02]  /*1dc0*/  MOV R28, UR36 ;  /* 0x00000024001c7c02 */ /* 0x000fe40008000f00 */
[----:B------:R-:W-:Y:S01]  /*1dd0*/  MOV R29, UR37 ;  /* 0x00000025001d7c02 */ /* 0x000fe20008000f00 */
[----:B------:R-:W5:Y:S01]  /*1de0*/  LDG.E R23, desc[UR18][R22.64] ;  /* 0x0000001216177981 */ /* 0x000f62000c1e1900 */
[----:B------:R-:W-:Y:S01]  /*1df0*/  UIMAD.WIDE.U32 UR34, UR28, 0x4, UR12 ;  /* 0x000000041c2278a5 */ /* 0x000fe2000f8e000c */
[----:B------:R-:W-:Y:S01]  /*1e00*/  IMAD.U32 R24, RZ, RZ, UR38 ;  /* 0x00000026ff187e24 */ /* 0x000fe2000f8e00ff */
[----:B------:R-:W-:Y:S01]  /*1e10*/  MOV R25, UR39 ;  /* 0x0000002700197c02 */ /* 0x000fe20008000f00 */
[----:B------:R-:W5:Y:S01]  /*1e20*/  LDG.E R20, desc[UR18][R28.64] ;  /* 0x000000121c147981 */ /* 0x000f62000c1e1900 */
[----:B------:R-:W-:-:S02]  /*1e30*/  UIMAD.WIDE.U32 UR36, UR29, 0x4, UR12 ;  /* 0x000000041d2478a5 */ /* 0x000fc4000f8e000c */
[----:B------:R-:W-:Y:S01]  /*1e40*/  UIMAD.WIDE.U32 UR38, UR30, 0x4, UR12 ;  /* 0x000000041e2678a5 */ /* 0x000fe2000f8e000c */
[----:B------:R0:W5:Y:S05]  /*1e50*/  LDG.E R21, desc[UR18][R24.64] ;  /* 0x0000001218157981 */ /* 0x00016a000c1e1900 */
[----:B------:R-:W-:Y:S01]  /*1e60*/  MOV R19, UR39 ;  /* 0x0000002700137c02 */ /* 0x000fe20008000f00 */
[----:B--2---:R-:W-:-:S04]  /*1e70*/  FFMA R8, R12, R8, R3 ;  /* 0x000000080c087223 */ /* 0x004fc80000000003 */
[----:B---3--:R-:W-:Y:S01]  /*1e80*/  FFMA R13, R13, R2, R8 ;  /* 0x000000020d0d7223 */ /* 0x008fe20000000008 */
[----:B------:R-:W-:-:S03]  /*1e90*/  MOV R12, UR34 ;  /* 0x00000022000c7c02 */ /* 0x000fc60008000f00 */
[----:B----4-:R-:W-:Y:S01]  /*1ea0*/  FFMA R14, R14, R9, R13 ;  /* 0x000000090e0e7223 */ /* 0x010fe2000000000d */
[----:B------:R-:W-:Y:S01]  /*1eb0*/  MOV R13, UR35 ;  /* 0x00000023000d7c02 */ /* 0x000fe20008000f00 */
[----:B------:R-:W2:Y:S01]  /*1ec0*/  LDL.128 R8, [R17] ;  /* 0x0000000011087983 */ /* 0x000ea20000100c00 */
[----:B------:R-:W-:Y:S01]  /*1ed0*/  UIMAD.WIDE.U32 UR34, UR31, 0x4, UR12 ;  /* 0x000000041f2278a5 */ /* 0x000fe2000f8e000c */
[----:B------:R-:W-:Y:S01]  /*1ee0*/  IMAD.U32 R2, RZ, RZ, UR36 ;  /* 0x00000024ff027e24 */ /* 0x000fe2000f8e00ff */
[----:B------:R-:W-:Y:S01]  /*1ef0*/  MOV R3, UR37 ;  /* 0x0000002500037c02 */ /* 0x000fe20008000f00 */
[----:B------:R-:W3:Y:S01]  /*1f00*/  LDG.E R22, desc[UR18][R12.64] ;  /* 0x000000120c167981 */ /* 0x000ee2000c1e1900 */
[----:B-----5:R-:W-:Y:S01]  /*1f10*/  FFMA R15, R15, R18, R14 ;  /* 0x000000120f0f7223 */ /* 0x020fe2000000000e */
[----:B------:R-:W-:Y:S01]  /*1f20*/  MOV R18, UR38 ;  /* 0x0000002600127c02 */ /* 0x000fe20008000f00 */
[----:B0-----:R-:W-:Y:S01]  /*1f30*/  IMAD.U32 R24, RZ, RZ, UR34 ;  /* 0x00000022ff187e24 */ /* 0x001fe2000f8e00ff */
[----:B------:R-:W-:Y:S01]  /*1f40*/  MOV R25, UR35 ;  /* 0x0000002300197c02 */ /* 0x000fe20008000f00 */
[----:B------:R0:W4:Y:S01]  /*1f50*/  LDG.E R29, desc[UR18][R2.64] ;  /* 0x00000012021d7981 */ /* 0x000122000c1e1900 */
[----:B------:R-:W-:Y:S01]  /*1f60*/  UIMAD.WIDE.U32 UR34, UR32, 0x4, UR12 ;  /* 0x00000004202278a5 */ /* 0x000fe2000f8e000c */
[----:B------:R-:W-:Y:S01]  /*1f70*/  FFMA R4, R4, R26, R15 ;  /* 0x0000001a04047223 */ /* 0x000fe2000000000f */
[----:B------:R-:W-:Y:S01]  /*1f80*/  UIMAD.WIDE.U32 UR36, UR33, 0x4, UR12 ;  /* 0x00000004212478a5 */ /* 0x000fe2000f8e000c */
[----:B------:R-:W5:Y:S01]  /*1f90*/  LDG.E R18, desc[UR18][R18.64] ;  /* 0x0000001212127981 */ /* 0x000f62000c1e1900 */
[----:B------:R-:W-:-:S03]  /*1fa0*/  UIMAD.WIDE.U32 UR38, UR5, 0x4, UR12 ;  /* 0x00000004052678a5 */ /* 0x000fc6000f8e000c */
[----:B------:R-:W5:Y:S01]  /*1fb0*/  LDG.E R25, desc[UR18][R24.64] ;  /* 0x0000001218197981 */ /* 0x000f62000c1e1900 */
[----:B0-----:R-:W-:Y:S01]  /*1fc0*/  IMAD.U32 R2, RZ, RZ, UR36 ;  /* 0x00000024ff027e24 */ /* 0x001fe2000f8e00ff */
[----:B------:R-:W-:Y:S02]  /*1fd0*/  MOV R3, UR37 ;  /* 0x0000002500037c02 */ /* 0x000fe40008000f00 */
[----:B------:R-:W5:Y:S04]  /*1fe0*/  LDL.128 R12, [R17+0x10] ;  /* 0x00001000110c7983 */ /* 0x000f680000100c00 */
[----:B------:R0:W5:Y:S01]  /*1ff0*/  LDG.E R26, desc[UR18][R2.64] ;  /* 0x00000012021a7981 */ /* 0x000162000c1e1900 */
[----:B------:R-:W-:Y:S01]  /*2000*/  FFMA R0, R5, R0, R4 ;  /* 0x0000000005007223 */ /* 0x000fe20000000004 */
[----:B------:R-:W-:-:S02]  /*2010*/  MOV R4, UR34 ;  /* 0x0000002200047c02 */ /* 0x000fc40008000f00 */
[----:B------:R-:W-:-:S05]  /*2020*/  MOV R5, UR35 ;  /* 0x0000002300057c02 */ /* 0x000fca0008000f00 */
[----:B------:R-:W5:Y:S01]  /*2030*/  LDG.E R4, desc[UR18][R4.64] ;  /* 0x0000001204047981 */ /* 0x000f62000c1e1900 */
[----:B0-----:R-:W-:Y:S02]  /*2040*/  MOV R2, UR38 ;  /* 0x0000002600027c02 */ /* 0x001fe40008000f00 */
[----:B------:R-:W-:-:S05]  /*2050*/  MOV R3, UR39 ;  /* 0x0000002700037c02 */ /* 0x000fca0008000f00 */
[----:B------:R-:W5:Y:S01]  /*2060*/  LDG.E R28, desc[UR18][R2.64] ;  /* 0x00000012021c7981 */ /* 0x000f62000c1e1900 */
[----:B------:R-:W-:-:S04]  /*2070*/  FFMA R0, R6, R23, R0 ;  /* 0x0000001706007223 */ /* 0x000fc80000000000 */
[----:B------:R-:W-:Y:S01]  /*2080*/  FFMA R7, R7, R20, R0 ;  /* 0x0000001407077223 */ /* 0x000fe20000000000 */
[----:B------:R-:W-:-:S04]  /*2090*/  UIADD3 UR10, UPT, UPT, UR10, 0x10, URZ ;  /* 0x000000100a0a7890 */ /* 0x000fc8000fffe0ff */
[----:B------:R-:W-:Y:S01]  /*20a0*/  UISETP.NE.AND UP0, UPT, UR10, URZ, UPT ;  /* 0x000000ff0a00728c */ /* 0x000fe2000bf05270 */
[----:B------:R-:W-:Y:S01]  /*20b0*/  VIADD R17, R17, 0x40 ;  /* 0x0000004011117836 */ /* 0x000fe20000000000 */
[----:B------:R-:W-:Y:S02]  /*20c0*/  UIADD3 UR11, UPT, UPT, UR8, UR11, URZ ;  /* 0x0000000b080b7290 */ /* 0x000fe4000fffe0ff */
[----:B------:R-:W-:Y:S02]  /*20d0*/  UIADD3 UR16, UPT, UPT, UR8, UR16, URZ ;  /* 0x0000001008107290 */ /* 0x000fe4000fffe0ff */
[----:B------:R-:W-:Y:S02]  /*20e0*/  UIADD3 UR17, UPT, UPT, UR8, UR17, URZ ;  /* 0x0000001108117290 */ /* 0x000fe4000fffe0ff */
[----:B------:R-:W-:Y:S02]  /*20f0*/  UIADD3 UR20, UPT, UPT, UR8, UR20, URZ ;  /* 0x0000001408147290 */ /* 0x000fe4000fffe0ff */
[----:B------:R-:W-:-:S02]  /*2100*/  UIADD3 UR24, UPT, UPT, UR8, UR24, URZ ;  /* 0x0000001808187290 */ /* 0x000fc4000fffe0ff */
[----:B------:R-:W-:Y:S02]  /*2110*/  UIADD3 UR25, UPT, UPT, UR8, UR25, URZ ;  /* 0x0000001908197290 */ /* 0x000fe4000fffe0ff */
        /* <DEDUP_REMOVED lines=9> */
[----:B------:R-:W-:Y:S01]  /*21b0*/  UIMAD.WIDE.U32 UR14, UR8, 0x4, UR14 ;  /* 0x00000004080e78a5 */ /* 0x000fe2000f8e000e */
[----:B--2---:R-:W-:-:S04]  /*21c0*/  FFMA R8, R8, R21, R7 ;  /* 0x0000001508087223 */ /* 0x004fc80000000007 */
[----:B---3--:R-:W-:-:S04]  /*21d0*/  FFMA R9, R9, R22, R8 ;  /* 0x0000001609097223 */ /* 0x008fc80000000008 */
[----:B----4-:R-:W-:-:S04]  /*21e0*/  FFMA R10, R10, R29, R9 ;  /* 0x0000001d0a0a7223 */ /* 0x010fc80000000009 */
[----:B-----5:R-:W-:-:S04]  /*21f0*/  FFMA R11, R11, R18, R10 ;  /* 0x000000120b0b7223 */ /* 0x020fc8000000000a */
[----:B------:R-:W-:-:S04]  /*2200*/  FFMA R12, R12, R25, R11 ;  /* 0x000000190c0c7223 */ /* 0x000fc8000000000b */
[----:B------:R-:W-:-:S04]  /*2210*/  FFMA R13, R13, R4, R12 ;  /* 0x000000040d0d7223 */ /* 0x000fc8000000000c */
[----:B------:R-:W-:-:S04]  /*2220*/  FFMA R14, R14, R26, R13 ;  /* 0x0000001a0e0e7223 */ /* 0x000fc8000000000d */
[----:B------:R-:W-:Y:S01]  /*2230*/  FFMA R3, R15, R28, R14 ;  /* 0x0000001c0f037223 */ /* 0x000fe2000000000e */
[----:B------:R-:W-:Y:S06]  /*2240*/  BRA.U UP0, `(.L_x_27) ;  /* 0xfffffff900647547 */ /* 0x000fec000b83ffff */
[----:B------:R-:W-:-:S05]  /*2250*/  UMOV UR5, UR6 ;  /* 0x0000000600057c82 */ /* 0x000fca0008000000 */
.L_x_26:
[----:B------:R-:W-:-:S09]  /*2260*/  UISETP.NE.AND UP0, UPT, UR23, URZ, UPT ;  /* 0x000000ff1700728c */ /* 0x000fd2000bf05270 */
[----:B------:R-:W-:Y:S05]  /*2270*/  BRA.U !UP0, `(.L_x_28) ;  /* 0x0000000508e07547 */ /* 0x000fea000b800000 */
[----:B------:R-:W-:Y:S02]  /*2280*/  UIADD3 UR10, UPT, UPT, UR23, -0x1, URZ ;  /* 0xffffffff170a7890 */ /* 0x000fe4000fffe0ff */
[----:B------:R-:W-:Y:S02]  /*2290*/  UISETP.NE.AND UP1, UPT, UR22, URZ, UPT ;  /* 0x000000ff1600728c */ /* 0x000fe4000bf25270 */
[----:B------:R-:W-:-:S09]  /*22a0*/  UISETP.GE.U32.AND UP0, UPT, UR10, 0x7, UPT ;  /* 0x000000070a00788c */ /* 0x000fd2000bf06070 */
[----:B------:R-:W-:Y:S05]  /*22b0*/  BRA.U !UP0, `(.L_x_29) ;  /* 0x0000000108d87547 */ /* 0x000fea000b800000 */
[----:B------:R-:W4:Y:S01]  /*22c0*/  LDCU UR20, c[0x0][0x3b8] ;  /* 0x00007700ff1477ac */ /* 0x000f220008000800 */
[----:B------:R-:W5:Y:S01]  /*22d0*/  LDCU.64 UR14, c[0x0][0x3a0] ;  /* 0x00007400ff0e77ac */ /* 0x000f620008000a00 */
[----:B------:R-:W-:-:S09]  /*22e0*/  ULEA UR24, UR5, UR21, 0x2 ;  /* 0x0000001505187291 */ /* 0x000fd2000f8e10ff */
[----:B0123--:R-:W2:Y:S01]  /*22f0*/  LDL.128 R8, [UR24] ;  /* 0x00000018ff087983 */ /* 0x00fea20008100c00 */
[----:B----4-:R-:W-:-:S04]  /*2300*/  UIMAD UR10, UR5, UR20, UR4 ;  /* 0x00000014050a72a4 */ /* 0x010fc8000f8e0204 */
[----:B-----5:R-:W-:Y:S02]  /*2310*/  UIMAD.WIDE.U32 UR16, UR10, 0x4, UR14 ;  /* 0x000000040a1078a5 */ /* 0x020fe4000f8e000e */
[----:B------:R-:W-:-:S04]  /*2320*/  UIADD3 UR10, UPT, UPT, UR10, UR20, URZ ;  /* 0x000000140a0a7290 */ /* 0x000fc8000fffe0ff */
[----:B------:R-:W-:Y:S01]  /*2330*/  UIADD3 UR12, UPT, UPT, UR10, UR20, URZ ;  /* 0x000000140a0c7290 */ /* 0x000fe2000fffe0ff */
[----:B------:R-:W-:Y:S01]  /*2340*/  MOV R4, UR16 ;  /* 0x0000001000047c02 */ /* 0x000fe20008000f00 */
[----:B------:R-:W-:Y:S01]  /*2350*/  UIMAD.WIDE.U32 UR10, UR10, 0x4, UR14 ;  /* 0x000000040a0a78a5 */ /* 0x000fe2000f8e000e */
[----:B------:R-:W-:Y:S01]  /*2360*/  MOV R5, UR17 ;  /* 0x0000001100057c02 */ /* 0x000fe20008000f00 */
[----:B------:R-:W-:Y:S02]  /*2370*/  UIADD3 UR16, UPT, UPT, UR12, UR20, URZ ;  /* 0x000000140c107290 */ /* 0x000fe4000fffe0ff */
[----:B------:R-:W-:Y:S02]  /*2380*/  UIMAD.WIDE.U32 UR12, UR12, 0x4, UR14 ;  /* 0x000000040c0c78a5 */ /* 0x000fe4000f8e000e */
[----:B------:R-:W-:Y:S01]  /*2390*/  UIADD3 UR17, UPT, UPT, UR16, UR20, URZ ;  /* 0x0000001410117290 */ /* 0x000fe2000fffe0ff */
[----:B------:R-:W-:Y:S01]  /*23a0*/  MOV R6, UR10 ;  /* 0x0000000a00067c02 */ /* 0x000fe20008000f00 */
[----:B------:R-:W-:Y:S01]  /*23b0*/  IMAD.U32 R7, RZ, RZ, UR11 ;  /* 0x0000000bff077e24 */ /* 0x000fe2000f8e00ff */
[----:B------:R-:W2:Y:S01]  /*23c0*/  LDG.E R0, desc[UR18][R4.64] ;  /* 0x0000001204007981 */ /* 0x000ea2000c1e1900 */
[----:B------:R-:W-:Y:S01]  /*23d0*/  UIMAD.WIDE.U32 UR10, UR16, 0x4, UR14 ;  /* 0x00000004100a78a5 */ /* 0x000fe2000f8e000e */
[----:B------:R-:W-:Y:S01]  /*23e0*/  MOV R12, UR12 ;  /* 0x0000000c000c7c02 */ /* 0x000fe20008000f00 */
[----:B------:R-:W-:Y:S01]  /*23f0*/  UIADD3 UR16, UPT, UPT, UR17, UR20, URZ ;  /* 0x0000001411107290 */ /* 0x000fe2000fffe0ff */
[----:B------:R-:W-:Y:S01]  /*2400*/  MOV R13, UR13 ;  /* 0x0000000d000d7c02 */ /* 0x000fe20008000f00 */
[----:B------:R-:W-:Y:S01]  /*2410*/  UIMAD.WIDE.U32 UR12, UR17, 0x4, UR14 ;  /* 0x00000004110c78a5 */ /* 0x000fe2000f8e000e */
[----:B------:R-:W3:Y:S01]  /*2420*/  LDG.E R2, desc[UR18][R6.64] ;  /* 0x0000001206027981 */ /* 0x000ee2000c1e1900 */
[----:B------:R-:W-:Y:S01]  /*2430*/  MOV R18, UR10 ;  /* 0x0000000a00127c02 */ /* 0x000fe20008000f00 */
[----:B------:R-:W-:Y:S01]  /*2440*/  UIADD3 UR17, UPT, UPT, UR16, UR20, URZ ;  /* 0x0000001410117290 */ /* 0x000fe2000fffe0ff */
[----:B------:R-:W-:Y:S01]  /*2450*/  IMAD.U32 R19, RZ, RZ, UR11 ;  /* 0x0000000bff137e24 */ /* 0x000fe2000f8e00ff */
[----:B------:R0:W4:Y:S01]  /*2460*/  LDG.E R17, desc[UR18][R12.64] ;  /* 0x000000120c117981 */ /* 0x000122000c1e1900 */
[----:B------:R-:W-:Y:S01]  /*2470*/  UIMAD.WIDE.U32 UR10, UR16, 0x4, UR14 ;  /* 0x00000004100a78a5 */ /* 0x000fe2000f8e000e */
[----:B------:R-:W-:-:S02]  /*2480*/  MOV R20, UR12 ;  /* 0x0000000c00147c02 */ /* 0x000fc40008000f00 */
[----:B------:R-:W-:Y:S01]  /*2490*/  MOV R21, UR13 ;  /* 0x0000000d00157c02 */ /* 0x000fe20008000f00 */
[----:B------:R-:W-:Y:S01]  /*24a0*/  UIMAD.WIDE.U32 UR12, UR17, 0x4, UR14 ;  /* 0x00000004110c78a5 */ /* 0x000fe2000f8e000e */
[----:B------:R-:W5:Y:S01]  /*24b0*/  LDG.E R18, desc[UR18][R18.64] ;  /* 0x0000001212127981 */ /* 0x000f62000c1e1900 */
[----:B------:R-:W-:Y:S01]  /*24c0*/  UIADD3 UR17, UPT, UPT, UR17, UR20, URZ ;  /* 0x0000001411117290 */ /* 0x000fe2000fffe0ff */
[----:B------:R-:W-:Y:S01]  /*24d0*/  IMAD.U32 R23, RZ, RZ, UR11 ;  /* 0x0000000bff177e24 */ /* 0x000fe2000f8e00ff */
[----:B------:R-:W-:Y:S01]  /*24e0*/  MOV R22, UR10 ;  /* 0x0000000a00167c02 */ /* 0x000fe20008000f00 */
[----:B------:R-:W5:Y:S01]  /*24f0*/  LDG.E R20, desc[UR18][R20.64] ;  /* 0x0000001214147981 */ /* 0x000f62000c1e1900 */
[----:B------:R-:W-:Y:S01]  /*2500*/  UIMAD.WIDE.U32 UR10, UR17, 0x4, UR14 ;  /* 0x00000004110a78a5 */ /* 0x000fe2000f8e000e */
[----:B0-----:R-:W-:Y:S02]  /*2510*/  MOV R12, UR12 ;  /* 0x0000000c000c7c02 */ /* 0x001fe40008000f00 */
[----:B------:R-:W5:Y:S01]  /*2520*/  LDL.128 R4, [UR24+0x10] ;  /* 0x00001018ff047983 */ /* 0x000f620008100c00 */
[----:B------:R-:W-:-:S03]  /*2530*/  MOV R13, UR13 ;  /* 0x0000000d000d7c02 */ /* 0x000fc60008000f00 */
[----:B------:R-:W5:Y:S01]  /*2540*/  LDG.E R23, desc[UR18][R22.64] ;  /* 0x0000001216177981 */ /* 0x000f62000c1e1900 */
[----:B------:R-:W-:Y:S01]  /*2550*/  IMAD.U32 R15, RZ, RZ, UR11 ;  /* 0x0000000bff0f7e24 */ /* 0x000fe2000f8e00ff */
[----:B------:R-:W-:Y:S02]  /*2560*/  MOV R14, UR10 ;  /* 0x0000000a000e7c02 */ /* 0x000fe40008000f00 */
[----:B------:R-:W5:Y:S04]  /*2570*/  LDG.E R12, desc[UR18][R12.64] ;  /* 0x000000120c0c7981 */ /* 0x000f68000c1e1900 */
[----:B------:R-:W5:Y:S01]  /*2580*/  LDG.E R15, desc[UR18][R14.64] ;  /* 0x000000120e0f7981 */ /* 0x000f62000c1e1900 */
[----:B------:R-:W-:Y:S01]  /*2590*/  UIADD3 UR5, UPT, UPT, UR5, 0x8, URZ ;  /* 0x0000000805057890 */ /* 0x000fe2000fffe0ff */
[----:B--2---:R-:W-:-:S04]  /*25a0*/  FFMA R3, R8, R0, R3 ;  /* 0x0000000008037223 */ /* 0x004fc80000000003 */
[----:B---3--:R-:W-:-:S04]  /*25b0*/  FFMA R2, R2, R9, R3 ;  /* 0x0000000902027223 */ /* 0x008fc80000000003 */
[----:B----4-:R-:W-:-:S04]  /*25c0*/  FFMA R17, R17, R10, R2 ;  /* 0x0000000a11117223 */ /* 0x010fc80000000002 */
[----:B-----5:R-:W-:-:S04]  /*25d0*/  FFMA R11, R18, R11, R17 ;  /* 0x0000000b120b7223 */ /* 0x020fc80000000011 */
[----:B------:R-:W-:-:S04]  /*25e0*/  FFMA R4, R4, R20, R11 ;  /* 0x0000001404047223 */ /* 0x000fc8000000000b */
[----:B------:R-:W-:-:S04]  /*25f0*/  FFMA R5, R23, R5, R4 ;  /* 0x0000000517057223 */ /* 0x000fc80000000004 */
[----:B------:R-:W-:-:S04]  /*2600*/  FFMA R6, R12, R6, R5 ;  /* 0x000000060c067223 */ /* 0x000fc80000000005 */
[----:B------:R-:W-:-:S07]  /*2610*/  FFMA R3, R15, R7, R6 ;  /* 0x000000070f037223 */ /* 0x000fce0000000006 */
.L_x_29:
        /* <DEDUP_REMOVED lines=8> */
[----:B-123--:R-:W2:Y:S01]  /*26a0*/  LDL.128 R4, [UR14] ;  /* 0x0000000eff047983 */ /* 0x00eea20008100c00 */
[----:B----4-:R-:W-:-:S04]  /*26b0*/  UIMAD UR13, UR5, UR12, UR4 ;  /* 0x0000000c050d72a4 */ /* 0x010fc8000f8e0204 */
[----:B-----5:R-:W-:Y:S02]  /*26c0*/  UIMAD.WIDE.U32 UR16, UR13, 0x4, UR10 ;  /* 0x000000040d1078a5 */ /* 0x020fe4000f8e000a */
[----:B------:R-:W-:-:S04]  /*26d0*/  UIADD3 UR13, UPT, UPT, UR13, UR12, URZ ;  /* 0x0000000c0d0d7290 */ /* 0x000fc8000fffe0ff */
[----:B------:R-:W-:Y:S01]  /*26e0*/  UIMAD.WIDE.U32 UR24, UR13, 0x4, UR10 ;  /* 0x000000040d1878a5 */ /* 0x000fe2000f8e000a */
[----:B------:R-:W-:Y:S01]  /*26f0*/  MOV R8, UR16 ;  /* 0x0000001000087c02 */ /* 0x000fe20008000f00 */
[----:B------:R-:W-:Y:S01]  /*2700*/  UIADD3 UR13, UPT, UPT, UR13, UR12, URZ ;  /* 0x0000000c0d0d7290 */ /* 0x000fe2000fffe0ff */
[----:B------:R-:W-:-:S03]  /*2710*/  MOV R9, UR17 ;  /* 0x0000001100097c02 */ /* 0x000fc60008000f00 */
[----:B------:R-:W-:Y:S02]  /*2720*/  UIMAD.WIDE.U32 UR16, UR13, 0x4, UR10 ;  /* 0x000000040d1078a5 */ /* 0x000fe4000f8e000a */
[----:B------:R-:W-:Y:S01]  /*2730*/  UIADD3 UR12, UPT, UPT, UR13, UR12, URZ ;  /* 0x0000000c0d0c7290 */ /* 0x000fe2000fffe0ff */
[----:B0-----:R-:W-:Y:S01]  /*2740*/  IMAD.U32 R11, RZ, RZ, UR25 ;  /* 0x00000019ff0b7e24 */ /* 0x001fe2000f8e00ff */
[----:B------:R-:W-:Y:S01]  /*2750*/  MOV R10, UR24 ;  /* 0x00000018000a7c02 */ /* 0x000fe20008000f00 */
[----:B------:R-:W2:Y:S01]  /*2760*/  LDG.E R8, desc[UR18][R8.64] ;  /* 0x0000001208087981 */ /* 0x000ea2000c1e1900 */
[----:B------:R-:W-:Y:S01]  /*2770*/  UIMAD.WIDE.U32 UR10, UR12, 0x4, UR10 ;  /* 0x000000040c0a78a5 */ /* 0x000fe2000f8e000a */
[----:B------:R-:W-:Y:S02]  /*2780*/  MOV R12, UR16 ;  /* 0x00000010000c7c02 */ /* 0x000fe40008000f00 */
[----:B------:R-:W-:Y:S01]  /*2790*/  MOV R13, UR17 ;  /* 0x00000011000d7c02 */ /* 0x000fe20008000f00 */
[----:B------:R-:W3:Y:S02]  /*27a0*/  LDG.E R11, desc[UR18][R10.64] ;  /* 0x000000120a0b7981 */ /* 0x000ee4000c1e1900 */
[----:B------:R-:W-:Y:S01]  /*27b0*/  IMAD.U32 R15, RZ, RZ, UR11 ;  /* 0x0000000bff0f7e24 */ /* 0x000fe2000f8e00ff */
[----:B------:R-:W-:Y:S01]  /*27c0*/  MOV R14, UR10 ;  /* 0x0000000a000e7c02 */ /* 0x000fe20008000f00 */
[----:B------:R-:W4:Y:S04]  /*27d0*/  LDG.E R12, desc[UR18][R12.64] ;  /* 0x000000120c0c7981 */ /* 0x000f28000c1e1900 */
[----:B------:R-:W5:Y:S01]  /*27e0*/  LDG.E R15, desc[UR18][R14.64] ;  /* 0x000000120e0f7981 */ /* 0x000f62000c1e1900 */
[----:B------:R-:W-:Y:S01]  /*27f0*/  UIADD3 UR5, UPT, UPT, UR5, 0x4, URZ ;  /* 0x0000000405057890 */ /* 0x000fe2000fffe0ff */
[----:B--2---:R-:W-:-:S04]  /*2800*/  FFMA R4, R4, R8, R3 ;  /* 0x0000000804047223 */ /* 0x004fc80000000003 */
[----:B---3--:R-:W-:-:S04]  /*2810*/  FFMA R5, R11, R5, R4 ;  /* 0x000000050b057223 */ /* 0x008fc80000000004 */
[----:B----4-:R-:W-:-:S04]  /*2820*/  FFMA R6, R12, R6, R5 ;  /* 0x000000060c067223 */ /* 0x010fc80000000005 */
[----:B-----5:R-:W-:-:S07]  /*2830*/  FFMA R3, R15, R7, R6 ;  /* 0x000000070f037223 */ /* 0x020fce0000000006 */
.L_x_30:
[----:B------:R-:W-:Y:S05]  /*2840*/  BRA.U !UP1, `(.L_x_28) ;  /* 0x00000001096c7547 */ /* 0x000fea000b800000 */
[----:B------:R-:W4:Y:S01]  /*2850*/  LDCU UR13, c[0x0][0x3b8] ;  /* 0x00007700ff0d77ac */ /* 0x000f220008000800 */
[----:B------:R-:W5:Y:S01]  /*2860*/  LDCU.64 UR10, c[0x0][0x3a0] ;  /* 0x00007400ff0a77ac */ /* 0x000f620008000a00 */
[----:B------:R-:W-:-:S09]  /*2870*/  ULEA UR14, UR5, UR21, 0x2 ;  /* 0x00000015050e7291 */ /* 0x000fd2000f8e10ff */
[----:B-1-3--:R-:W3:Y:S01]  /*2880*/  LDL.64 R8, [UR14] ;  /* 0x0000000eff087983 */ /* 0x00aee20008100a00 */
[----:B----4-:R-:W-:-:S04]  /*2890*/  UIMAD UR12, UR5, UR13, UR4 ;  /* 0x0000000d050c72a4 */ /* 0x010fc8000f8e0204 */
[----:B-----5:R-:W-:-:S06]  /*28a0*/  UIMAD.WIDE.U32 UR16, UR12, 0x4, UR10 ;  /* 0x000000040c1078a5 */ /* 0x020fcc000f8e000a */
[----:B------:R-:W-:Y:S02]  /*28b0*/  MOV R4, UR16 ;  /* 0x0000001000047c02 */ /* 0x000fe40008000f00 */
[----:B--2---:R-:W-:-:S05]  /*28c0*/  MOV R5, UR17 ;  /* 0x0000001100057c02 */ /* 0x004fca0008000f00 */
[----:B------:R-:W3:Y:S01]  /*28d0*/  LDG.E R4, desc[UR18][R4.64] ;  /* 0x0000001204047981 */ /* 0x000ee2000c1e1900 */
[----:B------:R-:W-:Y:S01]  /*28e0*/  UISETP.NE.AND UP0, UPT, UR7, 0x1, UPT ;  /* 0x000000010700788c */ /* 0x000fe2000bf05270 */
[----:B---3--:R-:W-:-:S08]  /*28f0*/  FFMA R3, R8, R4, R3 ;  /* 0x0000000408037223 */ /* 0x008fd00000000003 */
[----:B------:R-:W-:Y:S05]  /*2900*/  BRA.U !UP0, `(.L_x_28) ;  /* 0x00000001083c7547 */ /* 0x000fea000b800000 */
[----:B------:R-:W-:Y:S01]  /*2910*/  UISETP.NE.AND UP0, UPT, UR7, 0x2, UPT ;  /* 0x000000020700788c */ /* 0x000fe2000bf05270 */
[----:B------:R-:W2:Y:S01]  /*2920*/  LDL R0, [UR14+0x8] ;  /* 0x0000080eff007983 */ /* 0x000ea20008100800 */
[----:B------:R-:W-:-:S04]  /*2930*/  UIADD3 UR5, UPT, UPT, UR12, UR13, URZ ;  /* 0x0000000d0c057290 */ /* 0x000fc8000fffe0ff */
[----:B------:R-:W-:Y:S01]  /*2940*/  UIMAD.WIDE.U32 UR16, UR5, 0x4, UR10 ;  /* 0x00000004051078a5 */ /* 0x000fe2000f8e000a */
[----:B------:R-:W-:-:S04]  /*2950*/  PLOP3.LUT P0, PT, PT, PT, UP0, 0x80, 0x8 ;  /* 0x000000000008781c */ /* 0x000fc80003f0f008 */
[----:B------:R-:W-:Y:S01]  /*2960*/  @UP0 UIADD3 UR5, UPT, UPT, UR5, UR13, URZ ;  /* 0x0000000d05050290 */ /* 0x000fe2000fffe0ff */
[----:B------:R-:W-:Y:S01]  /*2970*/  MOV R4, UR16 ;  /* 0x0000001000047c02 */ /* 0x000fe20008000f00 */
[----:B------:R-:W-:Y:S02]  /*2980*/  IMAD.U32 R5, RZ, RZ, UR17 ;  /* 0x00000011ff057e24 */ /* 0x000fe4000f8e00ff */
[----:B------:R-:W-:-:S03]  /*2990*/  @UP0 UIMAD.WIDE.U32 UR10, UR5, 0x4, UR10 ;  /* 0x00000004050a08a5 */ /* 0x000fc6000f8e000a */
[----:B------:R-:W3:Y:S03]  /*29a0*/  LDG.E R4, desc[UR18][R4.64] ;  /* 0x0000001204047981 */ /* 0x000ee6000c1e1900 */
[----:B------:R-:W-:Y:S02]  /*29b0*/  MOV R6, UR10 ;  /* 0x0000000a00067c02 */ /* 0x000fe40008000f00 */
[----:B------:R-:W-:-:S05]  /*29c0*/  MOV R7, UR11 ;  /* 0x0000000b00077c02 */ /* 0x000fca0008000f00 */
[----:B------:R-:W2:Y:S01]  /*29d0*/  @P0 LDG.E R6, desc[UR18][R6.64] ;  /* 0x0000001206060981 */ /* 0x000ea2000c1e1900 */
[----:B---3--:R-:W-:-:S04]  /*29e0*/  FFMA R3, R4, R9, R3 ;  /* 0x0000000904037223 */ /* 0x008fc80000000003 */
[----:B--2---:R-:W-:-:S07]  /*29f0*/  @P0 FFMA R3, R6, R0, R3 ;  /* 0x0000000006030223 */ /* 0x004fce0000000003 */
.L_x_28:
[----:B------:R-:W4:Y:S01]  /*2a00*/  LDCU UR5, c[0x0][0x3b8] ;  /* 0x00007700ff0577ac */ /* 0x000f220008000800 */
[----:B--23--:R-:W2:Y:S01]  /*2a10*/  LDC.64 R4, c[0x0][0x398] ;  /* 0x0000e600ff047b82 */ /* 0x00cea20000000a00 */
[----:B-1----:R-:W-:Y:S01]  /*2a20*/  IADD3 R7, PT, PT, R27, UR4, RZ ;  /* 0x000000041b077c10 */ /* 0x002fe2000fffe0ff */
[----:B------:R-:W-:-:S04]  /*2a30*/  UIADD3 UR4, UPT, UPT, UR4, 0x1, URZ ;  /* 0x0000000104047890 */ /* 0x000fc8000fffe0ff */
[----:B----4-:R-:W-:-:S06]  /*2a40*/  UISETP.NE.AND UP0, UPT, UR4, UR5, UPT ;  /* 0x000000050400728c */ /* 0x010fcc000bf05270 */
[----:B------:R-:W-:Y:S01]  /*2a50*/  PLOP3.LUT P0, PT, PT, PT, UP0, 0x80, 0x8 ;  /* 0x000000000008781c */ /* 0x000fe20003f0f008 */
[----:B--2---:R-:W-:-:S05]  /*2a60*/  IMAD.WIDE R4, R7, 0x4, R4 ;  /* 0x0000000407047825 */ /* 0x004fca00078e0204 */
[----:B------:R1:W-:Y:S07]  /*2a70*/  STG.E desc[UR18][R4.64], R3 ;  /* 0x0000000304007986 */ /* 0x0003ee000c101912 */
[----:B------:R-:W-:Y:S05]  /*2a80*/  @!P0 EXIT ;  /* 0x000000000000894d */ /* 0x000fea0003800000 */
[----:B------:R-:W-:Y:S05]  /*2a90*/  BRA `(.L_x_31) ;  /* 0xffffffec00e87947 */ /* 0x000fea000383ffff */
.L_x_25:
[----:B------:R-:W-:Y:S02]  /*2aa0*/  UIADD3 UR4, UPT, UPT, UR8, -0x1, URZ ;  /* 0xffffffff08047890 */ /* 0x000fe4000fffe0ff */
[----:B------:R-:W-:Y:S02]  /*2ab0*/  ULOP3.LUT UR9, UR8, 0x7, URZ, 0xc0, !UPT ;  /* 0x0000000708097892 */ /* 0x000fe4000f8ec0ff */
[----:B------:R-:W-:-:S03]  /*2ac0*/  UISETP.GE.U32.AND UP0, UPT, UR4, 0x7, UPT ;  /* 0x000000070400788c */ /* 0x000fc6000bf06070 */
[----:B------:R-:W-:-:S06]  /*2ad0*/  UMOV UR4, URZ ;  /* 0x000000ff00047c82 */ /* 0x000fcc0008000000 */
[----:B------:R-:W-:Y:S05]  /*2ae0*/  BRA.U !UP0, `(.L_x_32) ;  /* 0x0000000108547547 */ /* 0x000fea000b800000 */
[----:B------:R-:W4:Y:S01]  /*2af0*/  LDCU.64 UR6, c[0x0][0x398] ;  /* 0x00007300ff0677ac */ /* 0x000f220008000a00 */
[----:B--23--:R-:W-:Y:S01]  /*2b00*/  IMAD.MOV.U32 R5, RZ, RZ, R27 ;  /* 0x000000ffff057224 */ /* 0x00cfe200078e001b */
[----:B------:R-:W-:-:S04]  /*2b10*/  ULOP3.LUT UR4, UR8, 0x7ffffff8, URZ, 0xc0, !UPT ;  /* 0x7ffffff808047892 */ /* 0x000fc8000f8ec0ff */
[----:B------:R-:W-:Y:S02]  /*2b20*/  UIADD3 UR10, UPT, UPT, -UR4, URZ, URZ ;  /* 0x000000ff040a7290 */ /* 0x000fe4000fffe1ff */
[----:B----4-:R-:W-:-:S04]  /*2b30*/  UIADD3 UR5, UP0, UPT, UR6, 0x10, URZ ;  /* 0x0000001006057890 */ /* 0x010fc8000ff1e0ff */
[----:B------:R-:W-:-:S12]  /*2b40*/  UIADD3.X UR6, UPT, UPT, URZ, UR7, URZ, UP0, !UPT ;  /* 0x00000007ff067290 */ /* 0x000fd800087fe4ff */
.L_x_33:
[----:B----4-:R-:W-:Y:S01]  /*2b50*/  MOV R2, UR5 ;  /* 0x0000000500027c02 */ /* 0x010fe20008000f00 */
[----:B------:R-:W-:Y:S01]  /*2b60*/  UIADD3 UR10, UPT, UPT, UR10, 0x8, URZ ;  /* 0x000000080a0a7890 */ /* 0x000fe2000fffe0ff */
[----:B------:R-:W-:-:S03]  /*2b70*/  MOV R3, UR6 ;  /* 0x0000000600037c02 */ /* 0x000fc60008000f00 */
[----:B------:R-:W-:Y:S01]  /*2b80*/  UISETP.NE.AND UP0, UPT, UR10, URZ, UPT ;  /* 0x000000ff0a00728c */ /* 0x000fe2000bf05270 */
[C---:B------:R-:W-:Y:S01]  /*2b90*/  IMAD.WIDE R2, R5.reuse, 0x4, R2 ;  /* 0x0000000405027825 */ /* 0x040fe200078e0202 */
[----:B------:R-:W-:-:S04]  /*2ba0*/  IADD3 R5, PT, PT, R5, 0x8, RZ ;  /* 0x0000000805057810 */ /* 0x000fc80007ffe0ff */
[----:B------:R4:W-:Y:S04]  /*2bb0*/  STG.E desc[UR18][R2.64+-0x10], RZ ;  /* 0xfffff0ff02007986 */ /* 0x0009e8000c101912 */
[----:B------:R4:W-:Y:S04]  /*2bc0*/  STG.E desc[UR18][R2.64+-0xc], RZ ;  /* 0xfffff4ff02007986 */ /* 0x0009e8000c101912 */
[----:B------:R4:W-:Y:S04]  /*2bd0*/  STG.E desc[UR18][R2.64+-0x8], RZ ;  /* 0xfffff8ff02007986 */ /* 0x0009e8000c101912 */
[----:B------:R4:W-:Y:S04]  /*2be0*/  STG.E desc[UR18][R2.64+-0x4], RZ ;  /* 0xfffffcff02007986 */ /* 0x0009e8000c101912 */
[----:B------:R4:W-:Y:S04]  /*2bf0*/  STG.E desc[UR18][R2.64], RZ ;  /* 0x000000ff02007986 */ /* 0x0009e8000c101912 */
[----:B------:R4:W-:Y:S04]  /*2c00*/  STG.E desc[UR18][R2.64+0x4], RZ ;  /* 0x000004ff02007986 */ /* 0x0009e8000c101912 */
[----:B------:R4:W-:Y:S04]  /*2c10*/  STG.E desc[UR18][R2.64+0x8], RZ ;  /* 0x000008ff02007986 */ /* 0x0009e8000c101912 */
[----:B------:R4:W-:Y:S01]  /*2c20*/  STG.E desc[UR18][R2.64+0xc], RZ ;  /* 0x00000cff02007986 */ /* 0x0009e2000c101912 */
[----:B------:R-:W-:Y:S05]  /*2c30*/  BRA.U UP0, `(.L_x_33) ;  /* 0xfffffffd00c47547 */ /* 0x000fea000b83ffff */
.L_x_32:
[----:B------:R-:W-:-:S13]  /*2c40*/  ISETP.NE.AND P0, PT, RZ, UR9, PT ;  /* 0x00000009ff007c0c */ /* 0x000fda000bf05270 */
[----:B------:R-:W-:Y:S05]  /*2c50*/  @!P0 EXIT ;  /* 0x000000000000894d */ /* 0x000fea0003800000 */
[----:B------:R-:W-:Y:S02]  /*2c60*/  UISETP.GE.U32.AND UP0, UPT, UR9, 0x4, UPT ;  /* 0x000000040900788c */ /* 0x000fe4000bf06070 */
[----:B------:R-:W-:-:S07]  /*2c70*/  ULOP3.LUT UR5, UR8, 0x3, URZ, 0xc0, !UPT ;  /* 0x0000000308057892 */ /* 0x000fce000f8ec0ff */
[----:B------:R-:W-:Y:S05]  /*2c80*/  BRA.U !UP0, `(.L_x_34) ;  /* 0x0000000108207547 */ /* 0x000fea000b800000 */
[----:B----4-:R-:W4:Y:S01]  /*2c90*/  LDC.64 R2, c[0x0][0x398] ;  /* 0x0000e600ff027b82 */ /* 0x010f220000000a00 */
[----:B--23--:R-:W-:Y:S01]  /*2ca0*/  VIADD R5, R27, UR4 ;  /* 0x000000041b057c36 */ /* 0x00cfe20008000000 */
[----:B------:R-:W-:-:S03]  /*2cb0*/  UIADD3 UR4, UPT, UPT, UR4, 0x4, URZ ;  /* 0x0000000404047890 */ /* 0x000fc6000fffe0ff */
[----:B----4-:R-:W-:-:S05]  /*2cc0*/  IMAD.WIDE R2, R5, 0x4, R2 ;  /* 0x0000000405027825 */ /* 0x010fca00078e0202 */
[----:B------:R2:W-:Y:S04]  /*2cd0*/  STG.E desc[UR18][R2.64], RZ ;  /* 0x000000ff02007986 */ /* 0x0005e8000c101912 */
[----:B------:R2:W-:Y:S04]  /*2ce0*/  STG.E desc[UR18][R2.64+0x4], RZ ;  /* 0x000004ff02007986 */ /* 0x0005e8000c101912 */
[----:B------:R2:W-:Y:S04]  /*2cf0*/  STG.E desc[UR18][R2.64+0x8], RZ ;  /* 0x000008ff02007986 */ /* 0x0005e8000c101912 */
[----:B------:R2:W-:Y:S02]  /*2d00*/  STG.E desc[UR18][R2.64+0xc], RZ ;  /* 0x00000cff02007986 */ /* 0x0005e4000c101912 */
.L_x_34:
[----:B------:R-:W-:-:S13]  /*2d10*/  ISETP.NE.AND P0, PT, RZ, UR5, PT ;  /* 0x00000005ff007c0c */ /* 0x000fda000bf05270 */
[----:B------:R-:W-:Y:S05]  /*2d20*/  @!P0 EXIT ;  /* 0x000000000000894d */ /* 0x000fea0003800000 */
[----:B------:R-:W-:Y:S02]  /*2d30*/  UISETP.NE.AND UP0, UPT, UR5, 0x1, UPT ;  /* 0x000000010500788c */ /* 0x000fe4000bf05270 */
[----:B------:R-:W-:-:S04]  /*2d40*/  ULOP3.LUT UR5, UR8, 0x1, URZ, 0xc0, !UPT ;  /* 0x0000000108057892 */ /* 0x000fc8000f8ec0ff */
[----:B------:R-:W-:Y:S01]  /*2d50*/  PLOP3.LUT P0, PT, PT, PT, UP0, 0x80, 0x8 ;  /* 0x000000000008781c */ /* 0x000fe20003f0f008 */
[----:B------:R-:W-:-:S04]  /*2d60*/  UISETP.NE.U32.AND UP1, UPT, UR5, 0x1, UPT ;  /* 0x000000010500788c */ /* 0x000fc8000bf25070 */
[----:B------:R-:W4:Y:S02]  /*2d70*/  @UP0 LDCU.64 UR6, c[0x0][0x398] ;  /* 0x00007300ff0607ac */ /* 0x000f240008000a00 */
[----:B------:R-:W-:-:S06]  /*2d80*/  PLOP3.LUT P1, PT, PT, PT, UP1, 0x80, 0x8 ;  /* 0x000000000008781c */ /* 0x000fcc0003f2f018 */
[----:B--23--:R-:W-:Y:S01]  /*2d90*/  @P0 IADD3 R5, PT, PT, R27, UR4, RZ ;  /* 0x000000041b050c10 */ /* 0x00cfe2000fffe0ff */
[----:B------:R-:W-:Y:S01]  /*2da0*/  @UP0 UIADD3 UR4, UPT, UPT, UR4, 0x2, URZ ;  /* 0x0000000204040890 */ /* 0x000fe2000fffe0ff */
[----:B----4-:R-:W-:Y:S02]  /*2db0*/  MOV R2, UR6 ;  /* 0x0000000600027c02 */ /* 0x010fe40008000f00 */
[----:B------:R-:W-:-:S03]  /*2dc0*/  MOV R3, UR7 ;  /* 0x0000000700037c02 */ /* 0x000fc60008000f00 */
[----:B------:R-:W-:-:S05]  /*2dd0*/  @P0 IMAD.WIDE R2, R5, 0x4, R2 ;  /* 0x0000000405020825 */ /* 0x000fca00078e0202 */
[----:B------:R2:W-:Y:S04]  /*2de0*/  @P0 STG.E desc[UR18][R2.64], RZ ;  /* 0x000000ff02000986 */ /* 0x0005e8000c101912 */
[----:B------:R2:W-:Y:S01]  /*2df0*/  @P0 STG.E desc[UR18][R2.64+0x4], RZ ;  /* 0x000004ff02000986 */ /* 0x0005e2000c101912 */
[----:B------:R-:W-:Y:S05]  /*2e00*/  @P1 EXIT ;  /* 0x000000000000194d */ /* 0x000fea0003800000 */
[----:B--2---:R-:W2:Y:S01]  /*2e10*/  LDC.64 R2, c[0x0][0x398] ;  /* 0x0000e600ff027b82 */ /* 0x004ea20000000a00 */
[----:B------:R-:W-:-:S04]  /*2e20*/  VIADD R27, R27, UR4 ;  /* 0x000000041b1b7c36 */ /* 0x000fc80008000000 */
[----:B--2---:R-:W-:-:S05]  /*2e30*/  IMAD.WIDE R2, R27, 0x4, R2 ;  /* 0x000000041b027825 */ /* 0x004fca00078e0202 */
[----:B------:R-:W-:Y:S01]  /*2e40*/  STG.E desc[UR18][R2.64], RZ ;  /* 0x000000ff02007986 */ /* 0x000fe2000c101912 */
[----:B------:R-:W-:Y:S05]  /*2e50*/  EXIT ;  /* 0x000000000000794d */ /* 0x000fea0003800000 */
        .weak           $__internal_0_$__cuda_sm20_rcp_rn_f32_slowpath
        .type           $__internal_0_$__cuda_sm20_rcp_rn_f32_slowpath,@function
        .size           $__internal_0_$__cuda_sm20_rcp_rn_f32_slowpath,(.L_x_40 - $__internal_0_$__cuda_sm20_rcp_rn_f32_slowpath)
$__internal_0_$__cuda_sm20_rcp_rn_f32_slowpath:
[----:B------:R-:W-:Y:S01]  /*2e60*/  SHF.L.U32 R7, R6, 0x1, RZ ;  /* 0x0000000106077819 */ /* 0x000fe200000006ff */
[----:B------:R-:W-:Y:S03]  /*2e70*/  BSSY.RECONVERGENT B2, `(.L_x_35) ;  /* 0x0000030000027945 */ /* 0x000fe60003800200 */
[----:B------:R-:W-:-:S04]  /*2e80*/  SHF.R.U32.HI R7, RZ, 0x18, R7 ;  /* 0x00000018ff077819 */ /* 0x000fc80000011607 */
[----:B------:R-:W-:-:S13]  /*2e90*/  ISETP.NE.U32.AND P0, PT, R7, RZ, PT ;  /* 0x000000ff0700720c */ /* 0x000fda0003f05070 */
[----:B------:R-:W-:Y:S05]  /*2ea0*/  @P0 BRA `(.L_x_36) ;  /* 0x0000000000280947 */ /* 0x000fea0003800000 */
[----:B------:R-:W-:-:S04]  /*2eb0*/  SHF.L.U32 R7, R6, 0x1, RZ ;  /* 0x0000000106077819 */ /* 0x000fc800000006ff */
[----:B------:R-:W-:-:S13]  /*2ec0*/  ISETP.NE.AND P0, PT, R7, RZ, PT ;  /* 0x000000ff0700720c */ /* 0x000fda0003f05270 */
[----:B------:R-:W-:Y:S01]  /*2ed0*/  @P0 FFMA R10, R6, 1.84467440737095516160e+19, RZ ;  /* 0x5f800000060a0823 */ /* 0x000fe200000000ff */
[----:B------:R-:W-:Y:S08]  /*2ee0*/  @!P0 MUFU.RCP R9, R6 ;  /* 0x0000000600098308 */ /* 0x000ff00000001000 */
[----:B------:R-:W0:Y:S02]  /*2ef0*/  @P0 MUFU.RCP R7, R10 ;  /* 0x0000000a00070308 */ /* 0x000e240000001000 */
[----:B0-----:R-:W-:-:S04]  /*2f00*/  @P0 FFMA R11, R10, R7, -1 ;  /* 0xbf8000000a0b0423 */ /* 0x001fc80000000007 */
[----:B------:R-:W-:-:S04]  /*2f10*/  @P0 FADD.FTZ R12, -R11, -RZ ;  /* 0x800000ff0b0c0221 */ /* 0x000fc80000010100 */
[----:B------:R-:W-:-:S04]  /*2f20*/  @P0 FFMA R7, R7, R12, R7 ;  /* 0x0000000c07070223 */ /* 0x000fc80000000007 */
[----:B------:R-:W-:Y:S01]  /*2f30*/  @P0 FFMA R9, R7, 1.84467440737095516160e+19, RZ ;  /* 0x5f80000007090823 */ /* 0x000fe200000000ff */
[----:B------:R-:W-:Y:S06]  /*2f40*/  BRA `(.L_x_37) ;  /* 0x0000000000887947 */ /* 0x000fec0003800000 */
.L_x_36:
[----:B------:R-:W-:-:S04]  /*2f50*/  IADD3 R9, PT, PT, R7, -0xfd, RZ ;  /* 0xffffff0307097810 */ /* 0x000fc80007ffe0ff */
[----:B------:R-:W-:-:S13]  /*2f60*/  ISETP.GT.U32.AND P0, PT, R9, 0x1, PT ;  /* 0x000000010900780c */ /* 0x000fda0003f04070 */
[----:B------:R-:W-:Y:S05]  /*2f70*/  @P0 BRA `(.L_x_38) ;  /* 0x0000000000780947 */ /* 0x000fea0003800000 */
[----:B------:R-:W-:Y:S01]  /*2f80*/  LOP3.LUT R10, R6, 0x7fffff, RZ, 0xc0, !PT ;  /* 0x007fffff060a7812 */ /* 0x000fe200078ec0ff */
[----:B------:R-:W-:Y:S01]  /*2f90*/  IMAD.MOV.U32 R14, RZ, RZ, 0x3 ;  /* 0x00000003ff0e7424 */ /* 0x000fe200078e00ff */
[----:B------:R-:W-:Y:S02]  /*2fa0*/  IADD3 R7, PT, PT, R7, -0xfc, RZ ;  /* 0xffffff0407077810 */ /* 0x000fe40007ffe0ff */
[----:B------:R-:W-:Y:S02]  /*2fb0*/  LOP3.LUT R10, R10, 0x3f800000, RZ, 0xfc, !PT ;  /* 0x3f8000000a0a7812 */ /* 0x000fe400078efcff */
[----:B------:R-:W-:Y:S02]  /*2fc0*/  SHF.L.U32 R15, R14, R9, RZ ;  /* 0x000000090e0f7219 */ /* 0x000fe400000006ff */
[----:B------:R-:W0:Y:S02]  /*2fd0*/  MUFU.RCP R11, R10 ;  /* 0x0000000a000b7308 */ /* 0x000e240000001000 */
[----:B0-----:R-:W-:-:S04]  /*2fe0*/  FFMA R12, R10, R11, -1 ;  /* 0xbf8000000a0c7423 */ /* 0x001fc8000000000b */
[----:B------:R-:W-:-:S04]  /*2ff0*/  FADD.FTZ R12, -R12, -RZ ;  /* 0x800000ff0c0c7221 */ /* 0x000fc80000010100 */
[CCC-:B------:R-:W-:Y:S01]  /*3000*/  FFMA.RM R13, R11.reuse, R12.reuse, R11.reuse ;  /* 0x0000000c0b0d7223 */ /* 0x1c0fe2000000400b */
[----:B------:R-:W-:-:S04]  /*3010*/  FFMA.RP R12, R11, R12, R11 ;  /* 0x0000000c0b0c7223 */ /* 0x000fc8000000800b */
[C---:B------:R-:W-:Y:S02]  /*3020*/  LOP3.LUT R11, R13.reuse, 0x7fffff, RZ, 0xc0, !PT ;  /* 0x007fffff0d0b7812 */ /* 0x040fe400078ec0ff */
[----:B------:R-:W-:Y:S02]  /*3030*/  FSETP.NEU.FTZ.AND P0, PT, R13, R12, PT ;  /* 0x0000000c0d00720b */ /* 0x000fe40003f1d000 */
[----:B------:R-:W-:Y:S02]  /*3040*/  LOP3.LUT R12, R11, 0x800000, RZ, 0xfc, !PT ;  /* 0x008000000b0c7812 */ /* 0x000fe400078efcff */
[----:B------:R-:W-:Y:S02]  /*3050*/  SEL R11, RZ, 0xffffffff, !P0 ;  /* 0xffffffffff0b7807 */ /* 0x000fe40004000000 */
[----:B------:R-:W-:Y:S02]  /*3060*/  LOP3.LUT R10, R15, R12, RZ, 0xc0, !PT ;  /* 0x0000000c0f0a7212 */ /* 0x000fe400078ec0ff */
[----:B------:R-:W-:-:S02]  /*3070*/  IADD3 R11, PT, PT, -R11, RZ, RZ ;  /* 0x000000ff0b0b7210 */ /* 0x000fc40007ffe1ff */
[-C--:B------:R-:W-:Y:S02]  /*3080*/  SHF.R.U32.HI R10, RZ, R9.reuse, R10 ;  /* 0x00000009ff0a7219 */ /* 0x080fe4000001160a */
[--C-:B------:R-:W-:Y:S02]  /*3090*/  LOP3.LUT P1, RZ, R11, R9, R12.reuse, 0xf8, !PT ;  /* 0x000000090bff7212 */ /* 0x100fe4000782f80c */
[C---:B------:R-:W-:Y:S02]  /*30a0*/  LOP3.LUT P0, RZ, R10.reuse, 0x1, RZ, 0xc0, !PT ;  /* 0x000000010aff7812 */ /* 0x040fe4000780c0ff */
[----:B------:R-:W-:Y:S02]  /*30b0*/  LOP3.LUT P2, RZ, R10, 0x2, RZ, 0xc0, !PT ;  /* 0x000000020aff7812 */ /* 0x000fe4000784c0ff */
[----:B------:R-:W-:Y:S02]  /*30c0*/  SHF.R.U32.HI R7, RZ, R7, R12 ;  /* 0x00000007ff077219 */ /* 0x000fe4000001160c */
[----:B------:R-:W-:-:S02]  /*30d0*/  PLOP3.LUT P0, PT, P0, P1, P2, 0xe0, 0x0 ;  /* 0x000000000000781c */ /* 0x000fc40000703c20 */
[----:B------:R-:W-:Y:S02]  /*30e0*/  LOP3.LUT P1, RZ, R6, 0x7fffff, RZ, 0xc0, !PT ;  /* 0x007fffff06ff7812 */ /* 0x000fe4000782c0ff */
[----:B------:R-:W-:-:S04]  /*30f0*/  SEL R9, RZ, 0x1, !P0 ;  /* 0x00000001ff097807 */ /* 0x000fc80004000000 */
[----:B------:R-:W-:-:S04]  /*3100*/  IADD3 R9, PT, PT, -R9, RZ, RZ ;  /* 0x000000ff09097210 */ /* 0x000fc80007ffe1ff */
[----:B------:R-:W-:-:S13]  /*3110*/  ISETP.GE.AND P0, PT, R9, RZ, PT ;  /* 0x000000ff0900720c */ /* 0x000fda0003f06270 */
[----:B------:R-:W-:-:S05]  /*3120*/  @!P0 VIADD R7, R7, 0x1 ;  /* 0x0000000107078836 */ /* 0x000fca0000000000 */
[----:B------:R-:W-:-:S04]  /*3130*/  @!P1 SHF.L.U32 R7, R7, 0x1, RZ ;  /* 0x0000000107079819 */ /* 0x000fc800000006ff */
[----:B------:R-:W-:Y:S01]  /*3140*/  LOP3.LUT R9, R7, 0x80000000, R6, 0xf8, !PT ;  /* 0x8000000007097812 */ /* 0x000fe200078ef806 */
[----:B------:R-:W-:Y:S06]  /*3150*/  BRA `(.L_x_37) ;  /* 0x0000000000047947 */ /* 0x000fec0003800000 */
.L_x_38:
[----:B------:R0:W1:Y:S02]  /*3160*/  MUFU.RCP R9, R6 ;  /* 0x0000000600097308 */ /* 0x0000640000001000 */
.L_x_37:
[----:B------:R-:W-:Y:S05]  /*3170*/  BSYNC.RECONVERGENT B2 ;  /* 0x0000000000027941 */ /* 0x000fea0003800200 */
.L_x_35:
[----:B-1----:R-:W-:Y:S01]  /*3180*/  MOV R7, R9 ;  /* 0x0000000900077202 */ /* 0x002fe20000000f00 */
[----:B------:R-:W-:-:S04]  /*3190*/  HFMA2 R9, -RZ, RZ, 0, 0 ;  /* 0x00000000ff097431 */ /* 0x000fc800000001ff */
[----:B0-----:R-:W-:Y:S05]  /*31a0*/  RET.REL.NODEC R8 `(_Z22graph_conv_kernel_normPKiS0_PKfPfS2_S2_iii) ;  /* 0xffffffcc08947950 */ /* 0x001fea0003c3ffff */
.L_x_39:
[----:B------:R-:W-:-:S00]  /*31b0*/  BRA `(.L_x_39) ;  /* 0xfffffffc00fc7947 */ /* 0x000fc0000383ffff */
[----:B------:R-:W-:-:S00]  /*31c0*/  NOP ;  /* 0x0000000000007918 */ /* 0x000fc00000000000 */
        /* <DEDUP_REMOVED lines=11> */
.L_x_40:


//--------------------- .nv.shared.reserved.0     --------------------------
	.section	.nv.shared.reserved.0,"aw",@nobits
	.weak		__nv_reservedSMEM_offset_0_alias
	.size		__nv_reservedSMEM_offset_0_alias, 0, 64
	.other		__nv_reservedSMEM_offset_0_alias,@"STO_CUDA_RESERVED_SHARED STV_DEFAULT"
__nv_reservedSMEM_offset_0_alias:
	.zero		0
	.zero		64


//--------------------- .nv.constant0._Z22graph_conv_kernel_normPKiS0_PKfPfS2_S2_iii --------------------------
	.section	.nv.constant0._Z22graph_conv_kernel_normPKiS0_PKfPfS2_S2_iii,"a",@progbits
	.sectionflags	@""
	.align	4
.nv.constant0._Z22graph_conv_kernel_normPKiS0_PKfPfS2_S2_iii:
	.zero		956


//--------------------- SYMBOLS --------------------------

	.type		.nv.reservedSmem.offset0,@object
	.size		.nv.reservedSmem.offset0,0x4
